//
// Generated by NVIDIA NVVM Compiler
//
// Compiler Build ID: CL-36424714
// Cuda compilation tools, release 13.0, V13.0.88
// Based on NVVM 20.0.0
//

.version 9.0
.target sm_100
.address_size 64

	// .globl	_Z34radial_gradient_convergence_kernelPKfS0_S0_iiiffiPfffff

.visible .entry _Z34radial_gradient_convergence_kernelPKfS0_S0_iiiffiPfffff(
	.param .u64 .ptr .align 1 _Z34radial_gradient_convergence_kernelPKfS0_S0_iiiffiPfffff_param_0,
	.param .u64 .ptr .align 1 _Z34radial_gradient_convergence_kernelPKfS0_S0_iiiffiPfffff_param_1,
	.param .u64 .ptr .align 1 _Z34radial_gradient_convergence_kernelPKfS0_S0_iiiffiPfffff_param_2,
	.param .u32 _Z34radial_gradient_convergence_kernelPKfS0_S0_iiiffiPfffff_param_3,
	.param .u32 _Z34radial_gradient_convergence_kernelPKfS0_S0_iiiffiPfffff_param_4,
	.param .u32 _Z34radial_gradient_convergence_kernelPKfS0_S0_iiiffiPfffff_param_5,
	.param .f32 _Z34radial_gradient_convergence_kernelPKfS0_S0_iiiffiPfffff_param_6,
	.param .f32 _Z34radial_gradient_convergence_kernelPKfS0_S0_iiiffiPfffff_param_7,
	.param .u32 _Z34radial_gradient_convergence_kernelPKfS0_S0_iiiffiPfffff_param_8,
	.param .u64 .ptr .align 1 _Z34radial_gradient_convergence_kernelPKfS0_S0_iiiffiPfffff_param_9,
	.param .f32 _Z34radial_gradient_convergence_kernelPKfS0_S0_iiiffiPfffff_param_10,
	.param .f32 _Z34radial_gradient_convergence_kernelPKfS0_S0_iiiffiPfffff_param_11,
	.param .f32 _Z34radial_gradient_convergence_kernelPKfS0_S0_iiiffiPfffff_param_12,
	.param .f32 _Z34radial_gradient_convergence_kernelPKfS0_S0_iiiffiPfffff_param_13
)
{
	.reg .pred 	%p<45>;
	.reg .b32 	%r<59>;
	.reg .b32 	%f<176>;
	.reg .b64 	%rd<24>;

	ld.param.u64 	%rd5, [_Z34radial_gradient_convergence_kernelPKfS0_S0_iiiffiPfffff_param_0];
	ld.param.u64 	%rd6, [_Z34radial_gradient_convergence_kernelPKfS0_S0_iiiffiPfffff_param_1];
	ld.param.u32 	%r22, [_Z34radial_gradient_convergence_kernelPKfS0_S0_iiiffiPfffff_param_3];
	ld.param.u32 	%r23, [_Z34radial_gradient_convergence_kernelPKfS0_S0_iiiffiPfffff_param_4];
	ld.param.u32 	%r24, [_Z34radial_gradient_convergence_kernelPKfS0_S0_iiiffiPfffff_param_5];
	ld.param.f32 	%f62, [_Z34radial_gradient_convergence_kernelPKfS0_S0_iiiffiPfffff_param_7];
	ld.param.u64 	%rd7, [_Z34radial_gradient_convergence_kernelPKfS0_S0_iiiffiPfffff_param_9];
	ld.param.f32 	%f63, [_Z34radial_gradient_convergence_kernelPKfS0_S0_iiiffiPfffff_param_11];
	ld.param.f32 	%f64, [_Z34radial_gradient_convergence_kernelPKfS0_S0_iiiffiPfffff_param_12];
	ld.param.f32 	%f65, [_Z34radial_gradient_convergence_kernelPKfS0_S0_iiiffiPfffff_param_13];
	cvta.to.global.u64 	%rd1, %rd6;
	cvta.to.global.u64 	%rd2, %rd5;
	cvta.to.global.u64 	%rd3, %rd7;
	mov.u32 	%r26, %ctaid.x;
	mov.u32 	%r27, %ntid.x;
	mov.u32 	%r28, %tid.x;
	mad.lo.s32 	%r29, %r26, %r27, %r28;
	shl.b32 	%r1, %r24, 1;
	add.s32 	%r30, %r29, %r1;
	mov.u32 	%r31, %ctaid.y;
	mov.u32 	%r32, %ntid.y;
	mov.u32 	%r33, %tid.y;
	mad.lo.s32 	%r34, %r31, %r32, %r33;
	add.s32 	%r3, %r34, %r1;
	sub.s32 	%r35, %r22, %r1;
	setp.ge.s32 	%p2, %r3, %r35;
	sub.s32 	%r36, %r23, %r1;
	setp.ge.s32 	%p3, %r30, %r36;
	or.pred  	%p4, %p2, %p3;
	@%p4 bra 	$L__BB0_35;
	ld.param.u32 	%r52, [_Z34radial_gradient_convergence_kernelPKfS0_S0_iiiffiPfffff_param_5];
	cvt.rn.f32.s32 	%f67, %r30;
	add.f32 	%f68, %f67, 0f3F000000;
	cvt.rn.f32.s32 	%f69, %r52;
	div.rn.f32 	%f1, %f68, %f69;
	cvt.rn.f32.s32 	%f70, %r3;
	add.f32 	%f71, %f70, 0f3F000000;
	div.rn.f32 	%f2, %f71, %f69;
	add.f32 	%f72, %f1, %f1;
	cvt.rzi.s32.f32 	%r4, %f72;
	add.f32 	%f73, %f63, %f63;
	cvt.rzi.s32.f32 	%r5, %f73;
	neg.s32 	%r6, %r5;
	add.f32 	%f74, %f73, 0f3F800000;
	cvt.rzi.s32.f32 	%r7, %f74;
	setp.le.s32 	%p5, %r7, %r6;
	mov.f32 	%f169, 0f00000000;
	mov.f32 	%f170, %f169;
	@%p5 bra 	$L__BB0_27;
	add.s32 	%r38, %r22, -1;
	cvt.rn.f32.s32 	%f3, %r38;
	add.s32 	%r39, %r23, -1;
	cvt.rn.f32.s32 	%f76, %r39;
	cvt.rn.f32.s32 	%f5, %r1;
	add.s32 	%r8, %r5, %r7;
	sub.s32 	%r40, %r4, %r5;
	cvt.rn.f32.s32 	%f77, %r40;
	mul.f32 	%f78, %f77, 0f3F000000;
	setp.gt.f32 	%p6, %f78, 0f00000000;
	setp.le.f32 	%p7, %f78, %f76;
	and.pred  	%p1, %p6, %p7;
	sub.f32 	%f6, %f78, %f1;
	mul.f32 	%f80, %f78, %f5;
	cvt.rzi.s32.f32 	%r9, %f80;
	sub.s32 	%r10, 1, %r5;
	add.f32 	%f81, %f2, %f2;
	cvt.rzi.s32.f32 	%r11, %f81;
	mov.f32 	%f170, 0f00000000;
	not.pred 	%p13, %p1;
	mov.u32 	%r55, %r6;
	mov.f32 	%f169, %f170;
$L__BB0_3:
	add.s32 	%r41, %r55, %r11;
	cvt.rn.f32.s32 	%f82, %r41;
	mul.f32 	%f83, %f82, 0f3F000000;
	setp.leu.f32 	%p8, %f83, 0f00000000;
	setp.gtu.f32 	%p9, %f83, %f3;
	or.pred  	%p10, %p8, %p9;
	@%p10 bra 	$L__BB0_26;
	ld.param.u32 	%r53, [_Z34radial_gradient_convergence_kernelPKfS0_S0_iiiffiPfffff_param_5];
	and.b32  	%r42, %r8, 1;
	setp.eq.b32 	%p11, %r42, 1;
	not.pred 	%p12, %p11;
	sub.f32 	%f10, %f83, %f2;
	mul.f32 	%f11, %f10, %f10;
	shl.b32 	%r43, %r53, 2;
	cvt.rn.f32.s32 	%f85, %r43;
	mul.f32 	%f86, %f83, %f85;
	cvt.rn.f32.s32 	%f87, %r23;
	mul.f32 	%f88, %f86, %f87;
	cvt.rzi.s32.f32 	%r13, %f88;
	mov.u32 	%r56, %r6;
	@%p12 bra 	$L__BB0_11;
	mov.u32 	%r56, %r10;
	@%p13 bra 	$L__BB0_11;
	fma.rn.f32 	%f89, %f6, %f6, %f11;
	sqrt.rn.f32 	%f12, %f89;
	setp.eq.f32 	%p14, %f12, 0f00000000;
	setp.gtu.f32 	%p15, %f12, %f65;
	or.pred  	%p16, %p14, %p15;
	mov.u32 	%r56, %r10;
	@%p16 bra 	$L__BB0_11;
	add.s32 	%r44, %r9, %r13;
	mul.wide.s32 	%rd8, %r44, 4;
	add.s64 	%rd9, %rd2, %rd8;
	ld.global.nc.f32 	%f13, [%rd9];
	add.s64 	%rd10, %rd1, %rd8;
	ld.global.nc.f32 	%f14, [%rd10];
	mul.f32 	%f90, %f12, %f12;
	mul.f32 	%f91, %f90, %f90;
	mul.f32 	%f92, %f64, %f90;
	mul.f32 	%f93, %f92, 0f3FB8AA3B;
	ex2.approx.f32 	%f94, %f93;
	mul.f32 	%f15, %f91, %f94;
	add.f32 	%f170, %f170, %f15;
	mul.f32 	%f95, %f10, %f14;
	fma.rn.f32 	%f96, %f6, %f13, %f95;
	setp.geu.f32 	%p17, %f96, 0f00000000;
	mov.u32 	%r56, %r10;
	@%p17 bra 	$L__BB0_11;
	mul.f32 	%f98, %f14, %f14;
	fma.rn.f32 	%f17, %f13, %f13, %f98;
	setp.leu.f32 	%p18, %f17, 0f00000000;
	mov.f32 	%f158, 0f00000000;
	@%p18 bra 	$L__BB0_10;
	sqrt.rn.f32 	%f99, %f17;
	mul.f32 	%f100, %f6, %f14;
	mul.f32 	%f101, %f10, %f13;
	sub.f32 	%f102, %f100, %f101;
	abs.f32 	%f103, %f102;
	div.rn.f32 	%f104, %f103, %f99;
	div.rn.f32 	%f105, %f104, %f12;
	mov.f32 	%f106, 0f3F800000;
	sub.f32 	%f158, %f106, %f105;
$L__BB0_10:
	fma.rn.f32 	%f169, %f15, %f158, %f169;
	mov.u32 	%r56, %r10;
$L__BB0_11:
	setp.eq.s32 	%p19, %r8, 1;
	@%p19 bra 	$L__BB0_26;
	sub.s32 	%r58, %r56, %r7;
	add.s32 	%r57, %r4, %r56;
$L__BB0_13:
	.pragma "nounroll";
	cvt.rn.f32.s32 	%f107, %r57;
	mul.f32 	%f108, %f107, 0f3F000000;
	setp.leu.f32 	%p20, %f108, 0f00000000;
	setp.gtu.f32 	%p21, %f108, %f76;
	or.pred  	%p22, %p20, %p21;
	@%p22 bra 	$L__BB0_19;
	sub.f32 	%f28, %f108, %f1;
	mul.f32 	%f109, %f28, %f28;
	fma.rn.f32 	%f110, %f10, %f10, %f109;
	sqrt.rn.f32 	%f29, %f110;
	setp.eq.f32 	%p23, %f29, 0f00000000;
	setp.gtu.f32 	%p24, %f29, %f65;
	or.pred  	%p25, %p23, %p24;
	@%p25 bra 	$L__BB0_19;
	mul.f32 	%f111, %f108, %f5;
	cvt.rzi.s32.f32 	%r45, %f111;
	add.s32 	%r46, %r45, %r13;
	mul.wide.s32 	%rd11, %r46, 4;
	add.s64 	%rd12, %rd2, %rd11;
	ld.global.nc.f32 	%f30, [%rd12];
	add.s64 	%rd13, %rd1, %rd11;
	ld.global.nc.f32 	%f31, [%rd13];
	mul.f32 	%f112, %f29, %f29;
	mul.f32 	%f113, %f112, %f112;
	mul.f32 	%f114, %f64, %f112;
	mul.f32 	%f115, %f114, 0f3FB8AA3B;
	ex2.approx.f32 	%f116, %f115;
	mul.f32 	%f32, %f113, %f116;
	add.f32 	%f170, %f170, %f32;
	mul.f32 	%f117, %f10, %f31;
	fma.rn.f32 	%f118, %f28, %f30, %f117;
	setp.geu.f32 	%p26, %f118, 0f00000000;
	@%p26 bra 	$L__BB0_19;
	mul.f32 	%f120, %f31, %f31;
	fma.rn.f32 	%f34, %f30, %f30, %f120;
	setp.leu.f32 	%p27, %f34, 0f00000000;
	mov.f32 	%f165, 0f00000000;
	@%p27 bra 	$L__BB0_18;
	sqrt.rn.f32 	%f121, %f34;
	mul.f32 	%f122, %f28, %f31;
	mul.f32 	%f123, %f10, %f30;
	sub.f32 	%f124, %f122, %f123;
	abs.f32 	%f125, %f124;
	div.rn.f32 	%f126, %f125, %f121;
	div.rn.f32 	%f127, %f126, %f29;
	mov.f32 	%f128, 0f3F800000;
	sub.f32 	%f165, %f128, %f127;
$L__BB0_18:
	fma.rn.f32 	%f169, %f32, %f165, %f169;
$L__BB0_19:
	add.s32 	%r47, %r57, 1;
	cvt.rn.f32.s32 	%f129, %r47;
	mul.f32 	%f130, %f129, 0f3F000000;
	setp.leu.f32 	%p28, %f130, 0f00000000;
	setp.gtu.f32 	%p29, %f130, %f76;
	or.pred  	%p30, %p28, %p29;
	@%p30 bra 	$L__BB0_25;
	sub.f32 	%f41, %f130, %f1;
	mul.f32 	%f131, %f41, %f41;
	fma.rn.f32 	%f132, %f10, %f10, %f131;
	sqrt.rn.f32 	%f42, %f132;
	setp.eq.f32 	%p31, %f42, 0f00000000;
	setp.gtu.f32 	%p32, %f42, %f65;
	or.pred  	%p33, %p31, %p32;
	@%p33 bra 	$L__BB0_25;
	mul.f32 	%f133, %f130, %f5;
	cvt.rzi.s32.f32 	%r48, %f133;
	add.s32 	%r49, %r48, %r13;
	mul.wide.s32 	%rd14, %r49, 4;
	add.s64 	%rd15, %rd2, %rd14;
	ld.global.nc.f32 	%f43, [%rd15];
	add.s64 	%rd16, %rd1, %rd14;
	ld.global.nc.f32 	%f44, [%rd16];
	mul.f32 	%f134, %f42, %f42;
	mul.f32 	%f135, %f134, %f134;
	mul.f32 	%f136, %f64, %f134;
	mul.f32 	%f137, %f136, 0f3FB8AA3B;
	ex2.approx.f32 	%f138, %f137;
	mul.f32 	%f45, %f135, %f138;
	add.f32 	%f170, %f170, %f45;
	mul.f32 	%f139, %f10, %f44;
	fma.rn.f32 	%f140, %f41, %f43, %f139;
	setp.geu.f32 	%p34, %f140, 0f00000000;
	@%p34 bra 	$L__BB0_25;
	mul.f32 	%f142, %f44, %f44;
	fma.rn.f32 	%f47, %f43, %f43, %f142;
	setp.leu.f32 	%p35, %f47, 0f00000000;
	mov.f32 	%f168, 0f00000000;
	@%p35 bra 	$L__BB0_24;
	sqrt.rn.f32 	%f143, %f47;
	mul.f32 	%f144, %f41, %f44;
	mul.f32 	%f145, %f10, %f43;
	sub.f32 	%f146, %f144, %f145;
	abs.f32 	%f147, %f146;
	div.rn.f32 	%f148, %f147, %f143;
	div.rn.f32 	%f149, %f148, %f42;
	mov.f32 	%f150, 0f3F800000;
	sub.f32 	%f168, %f150, %f149;
$L__BB0_24:
	fma.rn.f32 	%f169, %f45, %f168, %f169;
$L__BB0_25:
	add.s32 	%r58, %r58, 2;
	add.s32 	%r57, %r57, 2;
	setp.ne.s32 	%p36, %r58, 0;
	@%p36 bra 	$L__BB0_13;
$L__BB0_26:
	add.s32 	%r55, %r55, 1;
	setp.ne.s32 	%p37, %r55, %r7;
	@%p37 bra 	$L__BB0_3;
$L__BB0_27:
	setp.neu.f32 	%p38, %f170, 0f00000000;
	div.rn.f32 	%f151, %f169, %f170;
	selp.f32 	%f57, %f151, %f169, %p38;
	setp.ltu.f32 	%p39, %f57, 0f00000000;
	setp.leu.f32 	%p40, %f62, 0f3F800000;
	or.pred  	%p41, %p40, %p39;
	@%p41 bra 	$L__BB0_31;
	setp.neu.f32 	%p43, %f62, 0f40000000;
	@%p43 bra 	$L__BB0_30;
	mul.f32 	%f175, %f57, %f57;
	bra.uni 	$L__BB0_32;
$L__BB0_30:
	lg2.approx.f32 	%f152, %f57;
	mul.f32 	%f153, %f62, %f152;
	ex2.approx.f32 	%f175, %f153;
	bra.uni 	$L__BB0_32;
$L__BB0_31:
	setp.lt.f32 	%p42, %f57, 0f00000000;
	selp.f32 	%f175, 0f00000000, %f57, %p42;
$L__BB0_32:
	ld.param.u32 	%r54, [_Z34radial_gradient_convergence_kernelPKfS0_S0_iiiffiPfffff_param_8];
	setp.eq.s32 	%p44, %r54, 0;
	@%p44 bra 	$L__BB0_34;
	ld.param.u64 	%rd23, [_Z34radial_gradient_convergence_kernelPKfS0_S0_iiiffiPfffff_param_2];
	mad.lo.s32 	%r50, %r3, %r23, %r30;
	cvta.to.global.u64 	%rd17, %rd23;
	mul.wide.s32 	%rd18, %r50, 4;
	add.s64 	%rd19, %rd17, %rd18;
	ld.global.nc.f32 	%f154, [%rd19];
	mul.f32 	%f155, %f175, %f154;
	add.s64 	%rd20, %rd3, %rd18;
	st.global.f32 	[%rd20], %f155;
	bra.uni 	$L__BB0_35;
$L__BB0_34:
	mad.lo.s32 	%r51, %r3, %r23, %r30;
	mul.wide.s32 	%rd21, %r51, 4;
	add.s64 	%rd22, %rd3, %rd21;
	st.global.f32 	[%rd22], %f175;
$L__BB0_35:
	ret;

}


// ===== COMPILED SASS (sm_100) =====

	.target	sm_100

	.elftype	@"ET_EXEC"


//--------------------- .note.nv.tkinfo           --------------------------
	.section	.note.nv.tkinfo,"",@"SHT_NOTE"
	.sectionflags	@"SHF_NOTE_NV_TKINFO"
	.tkinfo
        /*0018*/ 	.word	0x00000002
        /*0030*/ 	.string	""
        /*0030*/ 	.string	"ptxas"
        /*0030*/ 	.string	"Cuda compilation tools, release 13.0, V13.0.88"
        /*0030*/ 	.string	"Build cuda_13.0.r13.0/compiler.36424714_0"
        /*0030*/ 	.string	"-arch sm_100 -m 64 "



//--------------------- .note.nv.cuinfo           --------------------------
	.section	.note.nv.cuinfo,"",@"SHT_NOTE"
	.sectionflags	@"SHF_NOTE_NV_CUINFO"
        /*0018*/ 	.short	0x0002
        /*001a*/ 	.short	0x0064
        /*001c*/ 	.short	0x0082
	.zero		2


//--------------------- .nv.info                  --------------------------
	.section	.nv.info,"",@"SHT_CUDA_INFO"
	.align	4


	//----- nvinfo : EIATTR_REGCOUNT
	.align		4
        /*0000*/ 	.byte	0x04, 0x2f
        /*0002*/ 	.short	(.L_1 - .L_0)
	.align		4
.L_0:
        /*0004*/ 	.word	index@(_Z34radial_gradient_convergence_kernelPKfS0_S0_iiiffiPfffff)
        /*0008*/ 	.word	0x00000027


	//----- nvinfo : EIATTR_FRAME_SIZE
	.align		4
.L_1:
        /*000c*/ 	.byte	0x04, 0x11
        /*000e*/ 	.short	(.L_3 - .L_2)
	.align		4
.L_2:
        /*0010*/ 	.word	index@($__internal_1_$__cuda_sm3x_div_rn_noftz_f32_slowpath)
        /*0014*/ 	.word	0x00000000


	//----- nvinfo : EIATTR_FRAME_SIZE
	.align		4
.L_3:
        /*0018*/ 	.byte	0x04, 0x11
        /*001a*/ 	.short	(.L_5 - .L_4)
	.align		4
.L_4:
        /*001c*/ 	.word	index@($__internal_0_$__cuda_sm20_sqrt_rn_f32_slowpath)
        /*0020*/ 	.word	0x00000000


	//----- nvinfo : EIATTR_FRAME_SIZE
	.align		4
.L_5:
        /*0024*/ 	.byte	0x04, 0x11
        /*0026*/ 	.short	(.L_7 - .L_6)
	.align		4
.L_6:
        /*0028*/ 	.word	index@(_Z34radial_gradient_convergence_kernelPKfS0_S0_iiiffiPfffff)
        /*002c*/ 	.word	0x00000000


	//----- nvinfo : EIATTR_MIN_STACK_SIZE
	.align		4
.L_7:
        /*0030*/ 	.byte	0x04, 0x12
        /*0032*/ 	.short	(.L_9 - .L_8)
	.align		4
.L_8:
        /*0034*/ 	.word	index@(_Z34radial_gradient_convergence_kernelPKfS0_S0_iiiffiPfffff)
        /*0038*/ 	.word	0x00000000
.L_9:


//--------------------- .nv.compat                --------------------------
	.section	.nv.compat,"",@"SHT_CUDA_COMPAT_INFO"
	.align	4
        /*0000*/ 	.byte	0x02, 0x09, 0x00, 0x00, 0x02, 0x02, 0x01, 0x00, 0x02, 0x05, 0x05, 0x00, 0x03, 0x07, 0x01, 0x01
        /*0010*/ 	.byte	0x02, 0x03, 0x00, 0x00, 0x02, 0x06, 0x01, 0x00, 0x04, 0x0b, 0x08, 0x00, 0x01, 0x00, 0x00, 0x00
        /*0020*/ 	.byte	0x00, 0x00, 0x00, 0x00


//--------------------- .nv.info._Z34radial_gradient_convergence_kernelPKfS0_S0_iiiffiPfffff --------------------------
	.section	.nv.info._Z34radial_gradient_convergence_kernelPKfS0_S0_iiiffiPfffff,"",@"SHT_CUDA_INFO"
	.sectionflags	@""
	.align	4


	//----- nvinfo : EIATTR_CUDA_API_VERSION
	.align		4
        /*0000*/ 	.byte	0x04, 0x37
        /*0002*/ 	.short	(.L_11 - .L_10)
.L_10:
        /*0004*/ 	.word	0x00000082


	//----- nvinfo : EIATTR_KPARAM_INFO
	.align		4
.L_11:
        /*0008*/ 	.byte	0x04, 0x17
        /*000a*/ 	.short	(.L_13 - .L_12)
.L_12:
        /*000c*/ 	.word	0x00000000
        /*0010*/ 	.short	0x000d
        /*0012*/ 	.short	0x0044
        /*0014*/ 	.byte	0x00, 0xf0, 0x11, 0x00


	//----- nvinfo : EIATTR_KPARAM_INFO
	.align		4
.L_13:
        /*0018*/ 	.byte	0x04, 0x17
        /*001a*/ 	.short	(.L_15 - .L_14)
.L_14:
        /*001c*/ 	.word	0x00000000
        /*0020*/ 	.short	0x000c
        /*0022*/ 	.short	0x0040
        /*0024*/ 	.byte	0x00, 0xf0, 0x11, 0x00


	//----- nvinfo : EIATTR_KPARAM_INFO
	.align		4
.L_15:
        /*0028*/ 	.byte	0x04, 0x17
        /*002a*/ 	.short	(.L_17 - .L_16)
.L_16:
        /*002c*/ 	.word	0x00000000
        /*0030*/ 	.short	0x000b
        /*0032*/ 	.short	0x003c
        /*0034*/ 	.byte	0x00, 0xf0, 0x11, 0x00


	//----- nvinfo : EIATTR_KPARAM_INFO
	.align		4
.L_17:
        /*0038*/ 	.byte	0x04, 0x17
        /*003a*/ 	.short	(.L_19 - .L_18)
.L_18:
        /*003c*/ 	.word	0x00000000
        /*0040*/ 	.short	0x000a
        /*0042*/ 	.short	0x0038
        /*0044*/ 	.byte	0x00, 0xf0, 0x11, 0x00


	//----- nvinfo : EIATTR_KPARAM_INFO
	.align		4
.L_19:
        /*0048*/ 	.byte	0x04, 0x17
        /*004a*/ 	.short	(.L_21 - .L_20)
.L_20:
        /*004c*/ 	.word	0x00000000
        /*0050*/ 	.short	0x0009
        /*0052*/ 	.short	0x0030
        /*0054*/ 	.byte	0x00, 0xf5, 0x21, 0x00


	//----- nvinfo : EIATTR_KPARAM_INFO
	.align		4
.L_21:
        /*0058*/ 	.byte	0x04, 0x17
        /*005a*/ 	.short	(.L_23 - .L_22)
.L_22:
        /*005c*/ 	.word	0x00000000
        /*0060*/ 	.short	0x0008
        /*0062*/ 	.short	0x002c
        /*0064*/ 	.byte	0x00, 0xf0, 0x11, 0x00


	//----- nvinfo : EIATTR_KPARAM_INFO
	.align		4
.L_23:
        /*0068*/ 	.byte	0x04, 0x17
        /*006a*/ 	.short	(.L_25 - .L_24)
.L_24:
        /*006c*/ 	.word	0x00000000
        /*0070*/ 	.short	0x0007
        /*0072*/ 	.short	0x0028
        /*0074*/ 	.byte	0x00, 0xf0, 0x11, 0x00


	//----- nvinfo : EIATTR_KPARAM_INFO
	.align		4
.L_25:
        /*0078*/ 	.byte	0x04, 0x17
        /*007a*/ 	.short	(.L_27 - .L_26)
.L_26:
        /*007c*/ 	.word	0x00000000
        /*0080*/ 	.short	0x0006
        /*0082*/ 	.short	0x0024
        /*0084*/ 	.byte	0x00, 0xf0, 0x11, 0x00


	//----- nvinfo : EIATTR_KPARAM_INFO
	.align		4
.L_27:
        /*0088*/ 	.byte	0x04, 0x17
        /*008a*/ 	.short	(.L_29 - .L_28)
.L_28:
        /*008c*/ 	.word	0x00000000
        /*0090*/ 	.short	0x0005
        /*0092*/ 	.short	0x0020
        /*0094*/ 	.byte	0x00, 0xf0, 0x11, 0x00


	//----- nvinfo : EIATTR_KPARAM_INFO
	.align		4
.L_29:
        /*0098*/ 	.byte	0x04, 0x17
        /*009a*/ 	.short	(.L_31 - .L_30)
.L_30:
        /*009c*/ 	.word	0x00000000
        /*00a0*/ 	.short	0x0004
        /*00a2*/ 	.short	0x001c
        /*00a4*/ 	.byte	0x00, 0xf0, 0x11, 0x00


	//----- nvinfo : EIATTR_KPARAM_INFO
	.align		4
.L_31:
        /*00a8*/ 	.byte	0x04, 0x17
        /*00aa*/ 	.short	(.L_33 - .L_32)
.L_32:
        /*00ac*/ 	.word	0x00000000
        /*00b0*/ 	.short	0x0003
        /*00b2*/ 	.short	0x0018
        /*00b4*/ 	.byte	0x00, 0xf0, 0x11, 0x00


	//----- nvinfo : EIATTR_KPARAM_INFO
	.align		4
.L_33:
        /*00b8*/ 	.byte	0x04, 0x17
        /*00ba*/ 	.short	(.L_35 - .L_34)
.L_34:
        /*00bc*/ 	.word	0x00000000
        /*00c0*/ 	.short	0x0002
        /*00c2*/ 	.short	0x0010
        /*00c4*/ 	.byte	0x00, 0xf5, 0x21, 0x00


	//----- nvinfo : EIATTR_KPARAM_INFO
	.align		4
.L_35:
        /*00c8*/ 	.byte	0x04, 0x17
        /*00ca*/ 	.short	(.L_37 - .L_36)
.L_36:
        /*00cc*/ 	.word	0x00000000
        /*00d0*/ 	.short	0x0001
        /*00d2*/ 	.short	0x0008
        /*00d4*/ 	.byte	0x00, 0xf5, 0x21, 0x00


	//----- nvinfo : EIATTR_KPARAM_INFO
	.align		4
.L_37:
        /*00d8*/ 	.byte	0x04, 0x17
        /*00da*/ 	.short	(.L_39 - .L_38)
.L_38:
        /*00dc*/ 	.word	0x00000000
        /*00e0*/ 	.short	0x0000
        /*00e2*/ 	.short	0x0000
        /*00e4*/ 	.byte	0x00, 0xf5, 0x21, 0x00


	//----- nvinfo : EIATTR_SPARSE_MMA_MASK
	.align		4
.L_39:
        /*00e8*/ 	.byte	0x03, 0x50
        /*00ea*/ 	.short	0x0000


	//----- nvinfo : EIATTR_MAXREG_COUNT
	.align		4
        /*00ec*/ 	.byte	0x03, 0x1b
        /*00ee*/ 	.short	0x00ff


	//----- nvinfo : EIATTR_MERCURY_ISA_VERSION
	.align		4
        /*00f0*/ 	.byte	0x03, 0x5f
        /*00f2*/ 	.short	0x0101


	//----- nvinfo : EIATTR_VRC_CTA_INIT_COUNT
	.align		4
        /*00f4*/ 	.byte	0x02, 0x4a
	.zero		1
	.zero		1


	//----- nvinfo : EIATTR_EXIT_INSTR_OFFSETS
	.align		4
        /*00f8*/ 	.byte	0x04, 0x1c
        /*00fa*/ 	.short	(.L_41 - .L_40)


	//   ....[0]....
.L_40:
        /*00fc*/ 	.word	0x00000120


	//   ....[1]....
        /*0100*/ 	.word	0x00001e30


	//   ....[2]....
        /*0104*/ 	.word	0x00001e90


	//----- nvinfo : EIATTR_CRS_STACK_SIZE
	.align		4
.L_41:
        /*0108*/ 	.byte	0x04, 0x1e
        /*010a*/ 	.short	(.L_43 - .L_42)
.L_42:
        /*010c*/ 	.word	0x00000000


	//----- nvinfo : EIATTR_CBANK_PARAM_SIZE
	.align		4
.L_43:
        /*0110*/ 	.byte	0x03, 0x19
        /*0112*/ 	.short	0x0048


	//----- nvinfo : EIATTR_PARAM_CBANK
	.align		4
        /*0114*/ 	.byte	0x04, 0x0a
        /*0116*/ 	.short	(.L_45 - .L_44)
	.align		4
.L_44:
        /*0118*/ 	.word	index@(.nv.constant0._Z34radial_gradient_convergence_kernelPKfS0_S0_iiiffiPfffff)
        /*011c*/ 	.short	0x0380
        /*011e*/ 	.short	0x0048


	//----- nvinfo : EIATTR_SW_WAR
	.align		4
.L_45:
        /*0120*/ 	.byte	0x04, 0x36
        /*0122*/ 	.short	(.L_47 - .L_46)
.L_46:
        /*0124*/ 	.word	0x00000008
.L_47:


//--------------------- .nv.callgraph             --------------------------
	.section	.nv.callgraph,"",@"SHT_CUDA_CALLGRAPH"
	.align	4
	.sectionentsize	8
	.align		4
        /*0000*/ 	.word	0x00000000
	.align		4
        /*0004*/ 	.word	0xffffffff
	.align		4
        /*0008*/ 	.word	0x00000000
	.align		4
        /*000c*/ 	.word	0xfffffffe
	.align		4
        /*0010*/ 	.word	0x00000000
	.align		4
        /*0014*/ 	.word	0xfffffffd
	.align		4
        /*0018*/ 	.word	0x00000000
	.align		4
        /*001c*/ 	.word	0xfffffffc


//--------------------- .text._Z34radial_gradient_convergence_kernelPKfS0_S0_iiiffiPfffff --------------------------
	.section	.text._Z34radial_gradient_convergence_kernelPKfS0_S0_iiiffiPfffff,"ax",@progbits
	.align	128
        .global         _Z34radial_gradient_convergence_kernelPKfS0_S0_iiiffiPfffff
        .type           _Z34radial_gradient_convergence_kernelPKfS0_S0_iiiffiPfffff,@function
        .size           _Z34radial_gradient_convergence_kernelPKfS0_S0_iiiffiPfffff,(.L_x_71 - _Z34radial_gradient_convergence_kernelPKfS0_S0_iiiffiPfffff)
        .other          _Z34radial_gradient_convergence_kernelPKfS0_S0_iiiffiPfffff,@"STO_CUDA_ENTRY STV_DEFAULT"
_Z34radial_gradient_convergence_kernelPKfS0_S0_iiiffiPfffff:
.text._Z34radial_gradient_convergence_kernelPKfS0_S0_iiiffiPfffff:
[----:B------:R-:W-:Y:S01]  /*0000*/  LDC R1, c[0x0][0x37c] ;  /* 0x0000df00ff017b82 */ /* 0x000fe20000000800 */
[----:B------:R-:W0:Y:S07]  /*0010*/  S2R R0, SR_TID.X ;  /* 0x0000000000007919 */ /* 0x000e2e0000002100 */
[----:B------:R-:W0:Y:S01]  /*0020*/  S2UR UR6, SR_CTAID.X ;  /* 0x00000000000679c3 */ /* 0x000e220000002500 */
[----:B------:R-:W1:Y:S01]  /*0030*/  LDCU UR9, c[0x0][0x3a0] ;  /* 0x00007400ff0977ac */ /* 0x000e620008000800 */
[----:B------:R-:W2:Y:S01]  /*0040*/  S2R R3, SR_TID.Y ;  /* 0x0000000000037919 */ /* 0x000ea20000002200 */
[----:B------:R-:W3:Y:S05]  /*0050*/  LDCU.64 UR4, c[0x0][0x398] ;  /* 0x00007300ff0477ac */ /* 0x000eea0008000a00 */
[----:B------:R-:W0:Y:S08]  /*0060*/  LDC R23, c[0x0][0x360] ;  /* 0x0000d800ff177b82 */ /* 0x000e300000000800 */
[----:B------:R-:W2:Y:S01]  /*0070*/  S2UR UR7, SR_CTAID.Y ;  /* 0x00000000000779c3 */ /* 0x000ea20000002600 */
[----:B-1----:R-:W-:-:S04]  /*0080*/  USHF.L.U32 UR8, UR9, 0x1, URZ ;  /* 0x0000000109087899 */ /* 0x002fc800080006ff */
[----:B---3--:R-:W-:-:S03]  /*0090*/  UIADD3 UR5, UPT, UPT, -UR8, UR5, URZ ;  /* 0x0000000508057290 */ /* 0x008fc6000fffe1ff */
[----:B------:R-:W2:Y:S01]  /*00a0*/  LDC R22, c[0x0][0x364] ;  /* 0x0000d900ff167b82 */ /* 0x000ea20000000800 */
[----:B------:R-:W-:Y:S01]  /*00b0*/  UIADD3 UR4, UPT, UPT, -UR8, UR4, URZ ;  /* 0x0000000408047290 */ /* 0x000fe2000fffe1ff */
[----:B0-----:R-:W-:-:S05]  /*00c0*/  IMAD R23, R23, UR6, R0 ;  /* 0x0000000617177c24 */ /* 0x001fca000f8e0200 */
[----:B------:R-:W-:-:S04]  /*00d0*/  IADD3 R23, PT, PT, R23, UR8, RZ ;  /* 0x0000000817177c10 */ /* 0x000fc8000fffe0ff */
[----:B------:R-:W-:Y:S01]  /*00e0*/  ISETP.GE.AND P0, PT, R23, UR5, PT ;  /* 0x0000000517007c0c */ /* 0x000fe2000bf06270 */
[----:B--2---:R-:W-:-:S05]  /*00f0*/  IMAD R22, R22, UR7, R3 ;  /* 0x0000000716167c24 */ /* 0x004fca000f8e0203 */
[----:B------:R-:W-:-:S04]  /*0100*/  IADD3 R22, PT, PT, R22, UR8, RZ ;  /* 0x0000000816167c10 */ /* 0x000fc8000fffe0ff */
[----:B------:R-:W-:-:S13]  /*0110*/  ISETP.GE.OR P0, PT, R22, UR4, P0 ;  /* 0x0000000416007c0c */ /* 0x000fda0008706670 */
[----:B------:R-:W-:Y:S05]  /*0120*/  @P0 EXIT ;  /* 0x000000000000094d */ /* 0x000fea0003800000 */
[----:B------:R-:W-:Y:S01]  /*0130*/  I2FP.F32.S32 R3, UR9 ;  /* 0x0000000900037c45 */ /* 0x000fe20008201400 */
[----:B------:R-:W-:Y:S01]  /*0140*/  BSSY.RECONVERGENT B0, `(.L_x_0) ;  /* 0x000000f000007945 */ /* 0x000fe20003800200 */
[----:B------:R-:W-:Y:S02]  /*0150*/  I2FP.F32.S32 R0, R23 ;  /* 0x0000001700007245 */ /* 0x000fe40000201400 */
[----:B------:R-:W0:Y:S03]  /*0160*/  MUFU.RCP R2, R3 ;  /* 0x0000000300027308 */ /* 0x000e260000001000 */
[----:B------:R-:W-:-:S05]  /*0170*/  FADD R0, R0, 0.5 ;  /* 0x3f00000000007421 */ /* 0x000fca0000000000 */
[----:B------:R-:W1:Y:S01]  /*0180*/  FCHK P0, R0, R3 ;  /* 0x0000000300007302 */ /* 0x000e620000000000 */
[----:B0-----:R-:W-:-:S04]  /*0190*/  FFMA R5, -R3, R2, 1 ;  /* 0x3f80000003057423 */ /* 0x001fc80000000102 */
[----:B------:R-:W-:-:S04]  /*01a0*/  FFMA R5, R2, R5, R2 ;  /* 0x0000000502057223 */ /* 0x000fc80000000002 */
[----:B------:R-:W-:-:S04]  /*01b0*/  FFMA R2, R0, R5, RZ ;  /* 0x0000000500027223 */ /* 0x000fc800000000ff */
[----:B------:R-:W-:-:S04]  /*01c0*/  FFMA R21, -R3, R2, R0 ;  /* 0x0000000203157223 */ /* 0x000fc80000000100 */
[----:B------:R-:W-:Y:S01]  /*01d0*/  FFMA R21, R5, R21, R2 ;  /* 0x0000001505157223 */ /* 0x000fe20000000002 */
[----:B-1----:R-:W-:Y:S06]  /*01e0*/  @!P0 BRA `(.L_x_1) ;  /* 0x0000000000108947 */ /* 0x002fec0003800000 */
[----:B------:R-:W-:Y:S02]  /*01f0*/  MOV R25, R3 ;  /* 0x0000000300197202 */ /* 0x000fe40000000f00 */
[----:B------:R-:W-:-:S07]  /*0200*/  MOV R27, 0x220 ;  /* 0x00000220001b7802 */ /* 0x000fce0000000f00 */
[----:B------:R-:W-:Y:S05]  /*0210*/  CALL.REL.NOINC `($__internal_1_$__cuda_sm3x_div_rn_noftz_f32_slowpath) ;  /* 0x0000001c00747944 */ /* 0x000fea0003c00000 */
[----:B------:R-:W-:-:S07]  /*0220*/  MOV R21, R0 ;  /* 0x0000000000157202 */ /* 0x000fce0000000f00 */
.L_x_1:
[----:B------:R-:W-:Y:S05]  /*0230*/  BSYNC.RECONVERGENT B0 ;  /* 0x0000000000007941 */ /* 0x000fea0003800200 */
.L_x_0:
[----:B------:R-:W0:Y:S01]  /*0240*/  MUFU.RCP R20, R3 ;  /* 0x0000000300147308 */ /* 0x000e220000001000 */
[----:B------:R-:W-:Y:S01]  /*0250*/  I2FP.F32.S32 R0, R22 ;  /* 0x0000001600007245 */ /* 0x000fe20000201400 */
[----:B------:R-:W-:Y:S04]  /*0260*/  BSSY.RECONVERGENT B0, `(.L_x_2) ;  /* 0x000000d000007945 */ /* 0x000fe80003800200 */
[----:B------:R-:W-:-:S04]  /*0270*/  FADD R0, R0, 0.5 ;  /* 0x3f00000000007421 */ /* 0x000fc80000000000 */
        /* <DEDUP_REMOVED lines=11> */
.L_x_3:
[----:B------:R-:W-:Y:S05]  /*0330*/  BSYNC.RECONVERGENT B0 ;  /* 0x0000000000007941 */ /* 0x000fea0003800200 */
.L_x_2:
[----:B------:R-:W0:Y:S01]  /*0340*/  LDC R0, c[0x0][0x3bc] ;  /* 0x0000ef00ff007b82 */ /* 0x000e220000000800 */
[----:B------:R-:W1:Y:S01]  /*0350*/  LDCU.64 UR10, c[0x0][0x358] ;  /* 0x00006b00ff0a77ac */ /* 0x000e620008000a00 */
[----:B------:R-:W-:Y:S01]  /*0360*/  CS2R R16, SRZ ;  /* 0x0000000000107805 */ /* 0x000fe2000001ff00 */
[----:B0-----:R-:W-:-:S04]  /*0370*/  FADD R0, R0, R0 ;  /* 0x0000000000007221 */ /* 0x001fc80000000000 */
[----:B------:R-:W-:Y:S01]  /*0380*/  FADD R19, R0, 1 ;  /* 0x3f80000000137421 */ /* 0x000fe20000000000 */
[----:B------:R-:W0:Y:S08]  /*0390*/  F2I.TRUNC.NTZ R2, R0 ;  /* 0x0000000000027305 */ /* 0x000e30000020f100 */
[----:B------:R-:W2:Y:S01]  /*03a0*/  F2I.TRUNC.NTZ R19, R19 ;  /* 0x0000001300137305 */ /* 0x000ea2000020f100 */
[----:B0-----:R-:W-:-:S04]  /*03b0*/  IADD3 R18, PT, PT, -R2, RZ, RZ ;  /* 0x000000ff02127210 */ /* 0x001fc80007ffe1ff */
[----:B--2---:R-:W-:-:S13]  /*03c0*/  ISETP.GT.AND P0, PT, R19, R18, PT ;  /* 0x000000121300720c */ /* 0x004fda0003f04270 */
[----:B-1----:R-:W-:Y:S05]  /*03d0*/  @!P0 BRA `(.L_x_4) ;  /* 0x0000001400cc8947 */ /* 0x002fea0003800000 */
[----:B------:R-:W-:Y:S01]  /*03e0*/  FADD R15, R21, R21 ;  /* 0x00000015150f7221 */ /* 0x000fe20000000000 */
[----:B------:R-:W0:Y:S01]  /*03f0*/  LDCU.64 UR6, c[0x0][0x398] ;  /* 0x00007300ff0677ac */ /* 0x000e220008000a00 */
[----:B------:R-:W-:Y:S01]  /*0400*/  I2FP.F32.S32 R14, UR8 ;  /* 0x00000008000e7c45 */ /* 0x000fe20008201400 */
[----:B------:R-:W-:Y:S01]  /*0410*/  FADD R13, R20, R20 ;  /* 0x00000014140d7221 */ /* 0x000fe20000000000 */
[C---:B------:R-:W-:Y:S02]  /*0420*/  IADD3 R10, PT, PT, R2.reuse, R19, RZ ;  /* 0x00000013020a7210 */ /* 0x040fe40007ffe0ff */
[----:B------:R-:W-:Y:S01]  /*0430*/  CS2R R16, SRZ ;  /* 0x0000000000107805 */ /* 0x000fe2000001ff00 */
[----:B------:R-:W1:Y:S01]  /*0440*/  F2I.TRUNC.NTZ R15, R15 ;  /* 0x0000000f000f7305 */ /* 0x000e62000020f100 */
[----:B------:R-:W-:Y:S02]  /*0450*/  IADD3 R9, PT, PT, -R2, 0x1, RZ ;  /* 0x0000000102097810 */ /* 0x000fe40007ffe1ff */
[----:B------:R-:W-:-:S05]  /*0460*/  MOV R8, R18 ;  /* 0x0000001200087202 */ /* 0x000fca0000000f00 */
[----:B------:R-:W2:Y:S01]  /*0470*/  F2I.TRUNC.NTZ R13, R13 ;  /* 0x0000000d000d7305 */ /* 0x000ea2000020f100 */
[----:B0-----:R-:W-:Y:S01]  /*0480*/  UIADD3 UR4, UPT, UPT, UR7, -0x1, URZ ;  /* 0xffffffff07047890 */ /* 0x001fe2000fffe0ff */
[----:B-1----:R-:W-:-:S05]  /*0490*/  IMAD.IADD R0, R15, 0x1, -R2 ;  /* 0x000000010f007824 */ /* 0x002fca00078e0a02 */
[----:B------:R-:W-:Y:S01]  /*04a0*/  I2FP.F32.S32 R11, UR4 ;  /* 0x00000004000b7c45 */ /* 0x000fe20008201400 */
[----:B------:R-:W-:Y:S01]  /*04b0*/  UIADD3 UR4, UPT, UPT, UR6, -0x1, URZ ;  /* 0xffffffff06047890 */ /* 0x000fe2000fffe0ff */
[----:B------:R-:W-:-:S05]  /*04c0*/  I2FP.F32.S32 R0, R0 ;  /* 0x0000000000007245 */ /* 0x000fca0000201400 */
[----:B------:R-:W-:Y:S01]  /*04d0*/  FMUL R0, R0, 0.5 ;  /* 0x3f00000000007820 */ /* 0x000fe20000400000 */
[----:B------:R-:W-:-:S03]  /*04e0*/  I2FP.F32.S32 R7, UR4 ;  /* 0x0000000400077c45 */ /* 0x000fc60008201400 */
[----:B------:R-:W-:Y:S01]  /*04f0*/  FMUL R12, R14, R0 ;  /* 0x000000000e0c7220 */ /* 0x000fe20000400000 */
[C---:B------:R-:W-:Y:S01]  /*0500*/  FSETP.GTU.AND P0, PT, R0.reuse, R11, PT ;  /* 0x0000000b0000720b */ /* 0x040fe20003f0c000 */
[----:B------:R-:W-:-:S03]  /*0510*/  FADD R6, R0, -R21 ;  /* 0x8000001500067221 */ /* 0x000fc60000000000 */
[----:B------:R-:W-:Y:S01]  /*0520*/  FSETP.GT.AND P0, PT, R0, RZ, !P0 ;  /* 0x000000ff0000720b */ /* 0x000fe20004704000 */
[----:B--2---:R-:W0:-:S12]  /*0530*/  F2I.TRUNC.NTZ R12, R12 ;  /* 0x0000000c000c7305 */ /* 0x004e18000020f100 */
.L_x_50:
[----:B-1----:R-:W-:Y:S01]  /*0540*/  IADD3 R0, PT, PT, R13, R8, RZ ;  /* 0x000000080d007210 */ /* 0x002fe20007ffe0ff */
[----:B------:R-:W1:Y:S01]  /*0550*/  LDCU UR6, c[0x0][0x3c4] ;  /* 0x00007880ff0677ac */ /* 0x000e620008000800 */
[----:B------:R-:W-:Y:S01]  /*0560*/  IADD3 R8, PT, PT, R8, 0x1, RZ ;  /* 0x0000000108087810 */ /* 0x000fe20007ffe0ff */
[----:B------:R-:W-:Y:S01]  /*0570*/  BSSY.RECONVERGENT B0, `(.L_x_5) ;  /* 0x0000158000007945 */ /* 0x000fe20003800200 */
[----:B------:R-:W-:Y:S01]  /*0580*/  I2FP.F32.S32 R0, R0 ;  /* 0x0000000000007245 */ /* 0x000fe20000201400 */
[----:B--2---:R-:W2:Y:S01]  /*0590*/  LDCU UR7, c[0x0][0x3c0] ;  /* 0x00007800ff0777ac */ /* 0x004ea20008000800 */
[----:B------:R-:W-:-:S03]  /*05a0*/  ISETP.NE.AND P3, PT, R8, R19, PT ;  /* 0x000000130800720c */ /* 0x000fc60003f65270 */
[----:B------:R-:W-:-:S05]  /*05b0*/  FMUL R25, R0, 0.5 ;  /* 0x3f00000000197820 */ /* 0x000fca0000400000 */
[----:B------:R-:W-:-:S04]  /*05c0*/  FSETP.GTU.AND P1, PT, R25, R7, PT ;  /* 0x000000071900720b */ /* 0x000fc80003f2c000 */
[----:B------:R-:W-:-:S13]  /*05d0*/  FSETP.LEU.OR P1, PT, R25, RZ, P1 ;  /* 0x000000ff1900720b */ /* 0x000fda0000f2b400 */
[----:B-12---:R-:W-:Y:S05]  /*05e0*/  @P1 BRA `(.L_x_6) ;  /* 0x0000001400401947 */ /* 0x006fea0003800000 */
[----:B------:R-:W1:Y:S01]  /*05f0*/  LDCU UR4, c[0x0][0x3a0] ;  /* 0x00007400ff0477ac */ /* 0x000e620008000800 */
[----:B------:R-:W-:Y:S01]  /*0600*/  LOP3.LUT R2, R10, 0x1, RZ, 0xc0, !PT ;  /* 0x000000010a027812 */ /* 0x000fe200078ec0ff */
[----:B------:R-:W-:Y:S01]  /*0610*/  FADD R4, R25, -R20 ;  /* 0x8000001419047221 */ /* 0x000fe20000000000 */
[----:B------:R-:W-:Y:S01]  /*0620*/  MOV R24, R18 ;  /* 0x0000001200187202 */ /* 0x000fe20000000f00 */
[----:B------:R-:W2:Y:S01]  /*0630*/  LDCU UR5, c[0x0][0x39c] ;  /* 0x00007380ff0577ac */ /* 0x000ea20008000800 */
[----:B------:R-:W-:Y:S01]  /*0640*/  ISETP.NE.U32.AND P1, PT, R2, 0x1, PT ;  /* 0x000000010200780c */ /* 0x000fe20003f25070 */
[----:B-1----:R-:W-:Y:S01]  /*0650*/  USHF.L.U32 UR4, UR4, 0x2, URZ ;  /* 0x0000000204047899 */ /* 0x002fe200080006ff */
[----:B--2---:R-:W-:-:S05]  /*0660*/  I2FP.F32.S32 R3, UR5 ;  /* 0x0000000500037c45 */ /* 0x004fca0008201400 */
[----:B------:R-:W-:-:S05]  /*0670*/  I2FP.F32.S32 R0, UR4 ;  /* 0x0000000400007c45 */ /* 0x000fca0008201400 */
[----:B------:R-:W-:-:S04]  /*0680*/  FMUL R0, R25, R0 ;  /* 0x0000000019007220 */ /* 0x000fc80000400000 */
[----:B------:R-:W-:-:S04]  /*0690*/  FMUL R0, R0, R3 ;  /* 0x0000000300007220 */ /* 0x000fc80000400000 */
[----:B------:R1:W2:Y:S01]  /*06a0*/  F2I.TRUNC.NTZ R5, R0 ;  /* 0x0000000000057305 */ /* 0x0002a2000020f100 */
[----:B------:R-:W-:Y:S05]  /*06b0*/  @P1 BRA `(.L_x_7) ;  /* 0x0000000400a01947 */ /* 0x000fea0003800000 */
[----:B------:R-:W-:Y:S01]  /*06c0*/  BSSY.RECONVERGENT B3, `(.L_x_7) ;  /* 0x0000067000037945 */ /* 0x000fe20003800200 */
[----:B------:R-:W-:-:S03]  /*06d0*/  MOV R24, R9 ;  /* 0x0000000900187202 */ /* 0x000fc60000000f00 */
[----:B------:R-:W-:Y:S05]  /*06e0*/  @!P0 BRA `(.L_x_8) ;  /* 0x0000000400908947 */ /* 0x000fea0003800000 */
[----:B------:R-:W-:Y:S01]  /*06f0*/  FMUL R3, R4, R4 ;  /* 0x0000000404037220 */ /* 0x000fe20000400000 */
[----:B------:R-:W-:Y:S03]  /*0700*/  BSSY.RECONVERGENT B1, `(.L_x_9) ;  /* 0x000000f000017945 */ /* 0x000fe60003800200 */
[----:B------:R-:W-:-:S04]  /*0710*/  FFMA R3, R6, R6, R3 ;  /* 0x0000000606037223 */ /* 0x000fc80000000003 */
[----:B------:R-:W-:Y:S01]  /*0720*/  VIADD R2, R3, 0xf3000000 ;  /* 0xf300000003027836 */ /* 0x000fe20000000000 */
[----:B-1----:R1:W3:Y:S04]  /*0730*/  MUFU.RSQ R0, R3 ;  /* 0x0000000300007308 */ /* 0x0022e80000001400 */
[----:B------:R-:W-:-:S13]  /*0740*/  ISETP.GT.U32.AND P1, PT, R2, 0x727fffff, PT ;  /* 0x727fffff0200780c */ /* 0x000fda0003f24070 */
[----:B-1-3--:R-:W-:Y:S05]  /*0750*/  @!P1 BRA `(.L_x_10) ;  /* 0x0000000000149947 */ /* 0x00afea0003800000 */
[----:B------:R-:W-:Y:S02]  /*0760*/  MOV R0, R3 ;  /* 0x0000000300007202 */ /* 0x000fe40000000f00 */
[----:B------:R-:W-:-:S07]  /*0770*/  MOV R24, 0x790 ;  /* 0x0000079000187802 */ /* 0x000fce0000000f00 */
[----:B0-2---:R-:W-:Y:S05]  /*0780*/  CALL.REL.NOINC `($__internal_0_$__cuda_sm20_sqrt_rn_f32_slowpath) ;  /* 0x0000001400c47944 */ /* 0x005fea0003c00000 */
[----:B------:R-:W-:Y:S01]  /*0790*/  MOV R2, R26 ;  /* 0x0000001a00027202 */ /* 0x000fe20000000f00 */
[----:B------:R-:W-:Y:S06]  /*07a0*/  BRA `(.L_x_11) ;  /* 0x0000000000107947 */ /* 0x000fec0003800000 */
.L_x_10:
[----:B------:R-:W-:Y:S01]  /*07b0*/  FMUL.FTZ R2, R3, R0 ;  /* 0x0000000003027220 */ /* 0x000fe20000410000 */
[----:B------:R-:W-:-:S03]  /*07c0*/  FMUL.FTZ R0, R0, 0.5 ;  /* 0x3f00000000007820 */ /* 0x000fc60000410000 */
[----:B------:R-:W-:-:S04]  /*07d0*/  FFMA R3, -R2, R2, R3 ;  /* 0x0000000202037223 */ /* 0x000fc80000000103 */
[----:B------:R-:W-:-:S07]  /*07e0*/  FFMA R2, R3, R0, R2 ;  /* 0x0000000003027223 */ /* 0x000fce0000000002 */
.L_x_11:
[----:B------:R-:W-:Y:S05]  /*07f0*/  BSYNC.RECONVERGENT B1 ;  /* 0x0000000000017941 */ /* 0x000fea0003800200 */
.L_x_9:
[----:B------:R-:W1:Y:S01]  /*0800*/  LDCU UR4, c[0x0][0x3c4] ;  /* 0x00007880ff0477ac */ /* 0x000e620008000800 */
[----:B------:R-:W-:Y:S02]  /*0810*/  MOV R24, R9 ;  /* 0x0000000900187202 */ /* 0x000fe40000000f00 */
[----:B-1----:R-:W-:-:S04]  /*0820*/  FSETP.GTU.AND P1, PT, R2, UR4, PT ;  /* 0x0000000402007c0b */ /* 0x002fc8000bf2c000 */
[----:B------:R-:W-:-:S13]  /*0830*/  FSETP.EQ.OR P1, PT, R2, RZ, P1 ;  /* 0x000000ff0200720b */ /* 0x000fda0000f22400 */
[----:B------:R-:W-:Y:S05]  /*0840*/  @P1 BRA `(.L_x_8) ;  /* 0x0000000400381947 */ /* 0x000fea0003800000 */
[----:B------:R-:W1:Y:S01]  /*0850*/  LDC.64 R26, c[0x0][0x388] ;  /* 0x0000e200ff1a7b82 */ /* 0x000e620000000a00 */
[----:B0-2---:R-:W-:Y:S01]  /*0860*/  IADD3 R3, PT, PT, R12, R5, RZ ;  /* 0x000000050c037210 */ /* 0x005fe20007ffe0ff */
[----:B------:R-:W0:Y:S06]  /*0870*/  LDCU UR4, c[0x0][0x3c0] ;  /* 0x00007800ff0477ac */ /* 0x000e2c0008000800 */
[----:B------:R-:W2:Y:S01]  /*0880*/  LDC.64 R24, c[0x0][0x380] ;  /* 0x0000e000ff187b82 */ /* 0x000ea20000000a00 */
[----:B-1----:R-:W-:-:S04]  /*0890*/  IMAD.WIDE R26, R3, 0x4, R26 ;  /* 0x00000004031a7825 */ /* 0x002fc800078e021a */
[----:B--2---:R-:W-:Y:S02]  /*08a0*/  IMAD.WIDE R24, R3, 0x4, R24 ;  /* 0x0000000403187825 */ /* 0x004fe400078e0218 */
[----:B------:R-:W2:Y:S04]  /*08b0*/  LDG.E.CONSTANT R3, desc[UR10][R26.64] ;  /* 0x0000000a1a037981 */ /* 0x000ea8000c1e9900 */
[----:B------:R1:W3:Y:S01]  /*08c0*/  LDG.E.CONSTANT R29, desc[UR10][R24.64] ;  /* 0x0000000a181d7981 */ /* 0x0002e2000c1e9900 */
[----:B------:R-:W-:-:S04]  /*08d0*/  FMUL R0, R2, R2 ;  /* 0x0000000202007220 */ /* 0x000fc80000400000 */
[C---:B0-----:R-:W-:Y:S01]  /*08e0*/  FMUL R28, R0.reuse, UR4 ;  /* 0x00000004001c7c20 */ /* 0x041fe20008400000 */
[----:B------:R-:W-:-:S03]  /*08f0*/  FMUL R30, R0, R0 ;  /* 0x00000000001e7220 */ /* 0x000fc60000400000 */
[----:B------:R-:W-:Y:S01]  /*0900*/  FMUL R28, R28, 1.4426950216293334961 ;  /* 0x3fb8aa3b1c1c7820 */ /* 0x000fe20000400000 */
[----:B-1----:R-:W-:-:S04]  /*0910*/  MOV R24, R9 ;  /* 0x0000000900187202 */ /* 0x002fc80000000f00 */
[----:B------:R-:W-:-:S13]  /*0920*/  FSETP.GEU.AND P1, PT, R28, -126, PT ;  /* 0xc2fc00001c00780b */ /* 0x000fda0003f2e000 */
[----:B------:R-:W-:-:S04]  /*0930*/  @!P1 FMUL R28, R28, 0.5 ;  /* 0x3f0000001c1c9820 */ /* 0x000fc80000400000 */
[----:B------:R-:W0:Y:S02]  /*0940*/  MUFU.EX2 R31, R28 ;  /* 0x0000001c001f7308 */ /* 0x000e240000000800 */
[----:B0-----:R-:W-:-:S04]  /*0950*/  @!P1 FMUL R31, R31, R31 ;  /* 0x0000001f1f1f9220 */ /* 0x001fc80000400000 */
[----:B------:R-:W-:-:S04]  /*0960*/  FMUL R30, R30, R31 ;  /* 0x0000001f1e1e7220 */ /* 0x000fc80000400000 */
[----:B------:R-:W-:Y:S01]  /*0970*/  FADD R16, R16, R30 ;  /* 0x0000001e10107221 */ /* 0x000fe20000000000 */
[----:B--2---:R-:W-:-:S04]  /*0980*/  FMUL R33, R4, R3 ;  /* 0x0000000304217220 */ /* 0x004fc80000400000 */
[----:B---3--:R-:W-:-:S05]  /*0990*/  FFMA R33, R6, R29, R33 ;  /* 0x0000001d06217223 */ /* 0x008fca0000000021 */
[----:B------:R-:W-:-:S13]  /*09a0*/  FSETP.GEU.AND P1, PT, R33, RZ, PT ;  /* 0x000000ff2100720b */ /* 0x000fda0003f2e000 */
[----:B------:R-:W-:Y:S05]  /*09b0*/  @P1 BRA `(.L_x_8) ;  /* 0x0000000000dc1947 */ /* 0x000fea0003800000 */
[----:B------:R-:W-:Y:S01]  /*09c0*/  FMUL R0, R3, R3 ;  /* 0x0000000303007220 */ /* 0x000fe20000400000 */
[----:B------:R-:W-:Y:S03]  /*09d0*/  BSSY.RECONVERGENT B4, `(.L_x_12) ;  /* 0x0000033000047945 */ /* 0x000fe60003800200 */
[----:B------:R-:W-:Y:S01]  /*09e0*/  FFMA R26, R29, R29, R0 ;  /* 0x0000001d1d1a7223 */ /* 0x000fe20000000000 */
[----:B------:R-:W-:-:S04]  /*09f0*/  HFMA2 R0, -RZ, RZ, 0, 0 ;  /* 0x00000000ff007431 */ /* 0x000fc800000001ff */
[----:B------:R-:W-:-:S13]  /*0a00*/  FSETP.GT.AND P1, PT, R26, RZ, PT ;  /* 0x000000ff1a00720b */ /* 0x000fda0003f24000 */
[----:B------:R-:W-:Y:S05]  /*0a10*/  @!P1 BRA `(.L_x_13) ;  /* 0x0000000000b89947 */ /* 0x000fea0003800000 */
[----:B------:R-:W-:Y:S01]  /*0a20*/  IADD3 R0, PT, PT, R26, -0xd000000, RZ ;  /* 0xf30000001a007810 */ /* 0x000fe20007ffe0ff */
[----:B------:R0:W1:Y:S01]  /*0a30*/  MUFU.RSQ R27, R26 ;  /* 0x0000001a001b7308 */ /* 0x0000620000001400 */
[----:B------:R-:W-:Y:S02]  /*0a40*/  BSSY.RECONVERGENT B1, `(.L_x_14) ;  /* 0x000000c000017945 */ /* 0x000fe40003800200 */
[----:B------:R-:W-:-:S13]  /*0a50*/  ISETP.GT.U32.AND P1, PT, R0, 0x727fffff, PT ;  /* 0x727fffff0000780c */ /* 0x000fda0003f24070 */
[----:B0-----:R-:W-:Y:S05]  /*0a60*/  @!P1 BRA `(.L_x_15) ;  /* 0x0000000000149947 */ /* 0x001fea0003800000 */
[----:B------:R-:W-:Y:S01]  /*0a70*/  IMAD.MOV.U32 R0, RZ, RZ, R26 ;  /* 0x000000ffff007224 */ /* 0x000fe200078e001a */
[----:B------:R-:W-:-:S07]  /*0a80*/  MOV R24, 0xaa0 ;  /* 0x00000aa000187802 */ /* 0x000fce0000000f00 */
[----:B-1----:R-:W-:Y:S05]  /*0a90*/  CALL.REL.NOINC `($__internal_0_$__cuda_sm20_sqrt_rn_f32_slowpath) ;  /* 0x0000001400007944 */ /* 0x002fea0003c00000 */
[----:B------:R-:W-:Y:S01]  /*0aa0*/  MOV R25, R26 ;  /* 0x0000001a00197202 */ /* 0x000fe20000000f00 */
[----:B------:R-:W-:Y:S06]  /*0ab0*/  BRA `(.L_x_16) ;  /* 0x0000000000107947 */ /* 0x000fec0003800000 */
.L_x_15:
[----:B-1----:R-:W-:Y:S01]  /*0ac0*/  FMUL.FTZ R25, R26, R27 ;  /* 0x0000001b1a197220 */ /* 0x002fe20000410000 */
[----:B------:R-:W-:-:S03]  /*0ad0*/  FMUL.FTZ R24, R27, 0.5 ;  /* 0x3f0000001b187820 */ /* 0x000fc60000410000 */
[----:B------:R-:W-:-:S04]  /*0ae0*/  FFMA R0, -R25, R25, R26 ;  /* 0x0000001919007223 */ /* 0x000fc8000000011a */
[----:B------:R-:W-:-:S07]  /*0af0*/  FFMA R25, R0, R24, R25 ;  /* 0x0000001800197223 */ /* 0x000fce0000000019 */
.L_x_16:
[----:B------:R-:W-:Y:S05]  /*0b00*/  BSYNC.RECONVERGENT B1 ;  /* 0x0000000000017941 */ /* 0x000fea0003800200 */
.L_x_14:
[----:B------:R-:W0:Y:S01]  /*0b10*/  MUFU.RCP R24, R25 ;  /* 0x0000001900187308 */ /* 0x000e220000001000 */
[----:B------:R-:W-:Y:S01]  /*0b20*/  FMUL R29, R4, R29 ;  /* 0x0000001d041d7220 */ /* 0x000fe20000400000 */
[----:B------:R-:W-:Y:S03]  /*0b30*/  BSSY.RECONVERGENT B5, `(.L_x_17) ;  /* 0x000000d000057945 */ /* 0x000fe60003800200 */
[----:B------:R-:W-:-:S04]  /*0b40*/  FFMA R0, R6, R3, -R29 ;  /* 0x0000000306007223 */ /* 0x000fc8000000081d */
[----:B------:R-:W1:Y:S01]  /*0b50*/  FCHK P1, |R0|, R25 ;  /* 0x0000001900007302 */ /* 0x000e620000020200 */
[----:B0-----:R-:W-:-:S04]  /*0b60*/  FFMA R27, R24, -R25, 1 ;  /* 0x3f800000181b7423 */ /* 0x001fc80000000819 */
[----:B------:R-:W-:-:S04]  /*0b70*/  FFMA R27, R24, R27, R24 ;  /* 0x0000001b181b7223 */ /* 0x000fc80000000018 */
[----:B------:R-:W-:-:S04]  /*0b80*/  FFMA R24, |R0|, R27, RZ ;  /* 0x0000001b00187223 */ /* 0x000fc800000002ff */
[----:B------:R-:W-:-:S04]  /*0b90*/  FFMA R3, R24, -R25, |R0| ;  /* 0x8000001918037223 */ /* 0x000fc80000000400 */
[----:B------:R-:W-:Y:S01]  /*0ba0*/  FFMA R3, R27, R3, R24 ;  /* 0x000000031b037223 */ /* 0x000fe20000000018 */
[----:B-1----:R-:W-:Y:S06]  /*0bb0*/  @!P1 BRA `(.L_x_18) ;  /* 0x0000000000109947 */ /* 0x002fec0003800000 */
[----:B------:R-:W-:Y:S01]  /*0bc0*/  FADD R0, |R0|, -RZ ;  /* 0x800000ff00007221 */ /* 0x000fe20000000200 */
[----:B------:R-:W-:-:S07]  /*0bd0*/  MOV R27, 0xbf0 ;  /* 0x00000bf0001b7802 */ /* 0x000fce0000000f00 */
[----:B------:R-:W-:Y:S05]  /*0be0*/  CALL.REL.NOINC `($__internal_1_$__cuda_sm3x_div_rn_noftz_f32_slowpath) ;  /* 0x0000001400007944 */ /* 0x000fea0003c00000 */
[----:B------:R-:W-:-:S07]  /*0bf0*/  MOV R3, R0 ;  /* 0x0000000000037202 */ /* 0x000fce0000000f00 */
.L_x_18:
[----:B------:R-:W-:Y:S05]  /*0c00*/  BSYNC.RECONVERGENT B5 ;  /* 0x0000000000057941 */ /* 0x000fea0003800200 */
.L_x_17:
[----:B------:R-:W0:Y:S01]  /*0c10*/  MUFU.RCP R25, R2 ;  /* 0x0000000200197308 */ /* 0x000e220000001000 */
[----:B------:R-:W-:Y:S07]  /*0c20*/  BSSY.RECONVERGENT B5, `(.L_x_19) ;  /* 0x000000c000057945 */ /* 0x000fee0003800200 */
[----:B------:R-:W1:Y:S01]  /*0c30*/  FCHK P1, R3, R2 ;  /* 0x0000000203007302 */ /* 0x000e620000020000 */
[----:B0-----:R-:W-:-:S04]  /*0c40*/  FFMA R0, R25, -R2, 1 ;  /* 0x3f80000019007423 */ /* 0x001fc80000000802 */
[----:B------:R-:W-:-:S04]  /*0c50*/  FFMA R0, R25, R0, R25 ;  /* 0x0000000019007223 */ /* 0x000fc80000000019 */
[----:B------:R-:W-:-:S04]  /*0c60*/  FFMA R24, R0, R3, RZ ;  /* 0x0000000300187223 */ /* 0x000fc800000000ff */
[----:B------:R-:W-:-:S04]  /*0c70*/  FFMA R25, R24, -R2, R3 ;  /* 0x8000000218197223 */ /* 0x000fc80000000003 */
[----:B------:R-:W-:Y:S01]  /*0c80*/  FFMA R0, R0, R25, R24 ;  /* 0x0000001900007223 */ /* 0x000fe20000000018 */
[----:B-1----:R-:W-:Y:S06]  /*0c90*/  @!P1 BRA `(.L_x_20) ;  /* 0x0000000000109947 */ /* 0x002fec0003800000 */
[----:B------:R-:W-:Y:S02]  /*0ca0*/  MOV R0, R3 ;  /* 0x0000000300007202 */ /* 0x000fe40000000f00 */
[----:B------:R-:W-:Y:S02]  /*0cb0*/  MOV R25, R2 ;  /* 0x0000000200197202 */ /* 0x000fe40000000f00 */
[----:B------:R-:W-:-:S07]  /*0cc0*/  MOV R27, 0xce0 ;  /* 0x00000ce0001b7802 */ /* 0x000fce0000000f00 */
[----:B------:R-:W-:Y:S05]  /*0cd0*/  CALL.REL.NOINC `($__internal_1_$__cuda_sm3x_div_rn_noftz_f32_slowpath) ;  /* 0x0000001000c47944 */ /* 0x000fea0003c00000 */
.L_x_20:
[----:B------:R-:W-:Y:S05]  /*0ce0*/  BSYNC.RECONVERGENT B5 ;  /* 0x0000000000057941 */ /* 0x000fea0003800200 */
.L_x_19:
[----:B------:R-:W-:-:S07]  /*0cf0*/  FADD R0, -R0, 1 ;  /* 0x3f80000000007421 */ /* 0x000fce0000000100 */
.L_x_13:
[----:B------:R-:W-:Y:S05]  /*0d00*/  BSYNC.RECONVERGENT B4 ;  /* 0x0000000000047941 */ /* 0x000fea0003800200 */
.L_x_12:
[----:B------:R-:W-:Y:S01]  /*0d10*/  FFMA R17, R30, R0, R17 ;  /* 0x000000001e117223 */ /* 0x000fe20000000011 */
[----:B------:R-:W-:-:S07]  /*0d20*/  MOV R24, R9 ;  /* 0x0000000900187202 */ /* 0x000fce0000000f00 */
.L_x_8:
[----:B------:R-:W-:Y:S05]  /*0d30*/  BSYNC.RECONVERGENT B3 ;  /* 0x0000000000037941 */ /* 0x000fea0003800200 */
.L_x_7:
[----:B------:R-:W-:-:S13]  /*0d40*/  ISETP.NE.AND P1, PT, R10, 0x1, PT ;  /* 0x000000010a00780c */ /* 0x000fda0003f25270 */
[----:B------:R-:W-:Y:S05]  /*0d50*/  @!P1 BRA `(.L_x_6) ;  /* 0x0000000c00649947 */ /* 0x000fea0003800000 */
[-C--:B------:R-:W-:Y:S02]  /*0d60*/  IADD3 R3, PT, PT, -R19, R24.reuse, RZ ;  /* 0x0000001813037210 */ /* 0x080fe40007ffe1ff */
[----:B------:R-:W-:-:S07]  /*0d70*/  IADD3 R2, PT, PT, R15, R24, RZ ;  /* 0x000000180f027210 */ /* 0x000fce0007ffe0ff */
.L_x_49:
[----:B------:R-:W-:Y:S01]  /*0d80*/  I2FP.F32.S32 R32, R2 ;  /* 0x0000000200207245 */ /* 0x000fe20000201400 */
[----:B------:R-:W-:Y:S01]  /*0d90*/  VIADD R3, R3, 0x2 ;  /* 0x0000000203037836 */ /* 0x000fe20000000000 */
[----:B------:R-:W-:Y:S03]  /*0da0*/  BSSY.RECONVERGENT B3, `(.L_x_21) ;  /* 0x0000068000037945 */ /* 0x000fe60003800200 */
[----:B------:R-:W-:Y:S01]  /*0db0*/  FMUL R32, R32, 0.5 ;  /* 0x3f00000020207820 */ /* 0x000fe20000400000 */
[----:B------:R-:W-:-:S04]  /*0dc0*/  ISETP.NE.AND P4, PT, R3, RZ, PT ;  /* 0x000000ff0300720c */ /* 0x000fc80003f85270 */
[----:B------:R-:W-:-:S04]  /*0dd0*/  FSETP.GTU.AND P1, PT, R32, R11, PT ;  /* 0x0000000b2000720b */ /* 0x000fc80003f2c000 */
[----:B------:R-:W-:-:S13]  /*0de0*/  FSETP.LEU.OR P1, PT, R32, RZ, P1 ;  /* 0x000000ff2000720b */ /* 0x000fda0000f2b400 */
[----:B------:R-:W-:Y:S05]  /*0df0*/  @P1 BRA `(.L_x_22) ;  /* 0x0000000400881947 */ /* 0x000fea0003800000 */
[----:B------:R-:W-:Y:S01]  /*0e00*/  FADD R29, R32, -R21 ;  /* 0x80000015201d7221 */ /* 0x000fe20000000000 */
[----:B------:R-:W-:Y:S03]  /*0e10*/  BSSY.RECONVERGENT B1, `(.L_x_23) ;  /* 0x0000010000017945 */ /* 0x000fe60003800200 */
[----:B------:R-:W-:-:S04]  /*0e20*/  FMUL R25, R29, R29 ;  /* 0x0000001d1d197220 */ /* 0x000fc80000400000 */
[----:B------:R-:W-:-:S04]  /*0e30*/  FFMA R25, R4, R4, R25 ;  /* 0x0000000404197223 */ /* 0x000fc80000000019 */
[----:B-1----:R1:W3:Y:S01]  /*0e40*/  MUFU.RSQ R0, R25 ;  /* 0x0000001900007308 */ /* 0x0022e20000001400 */
[----:B------:R-:W-:-:S04]  /*0e50*/  IADD3 R24, PT, PT, R25, -0xd000000, RZ ;  /* 0xf300000019187810 */ /* 0x000fc80007ffe0ff */
[----:B------:R-:W-:-:S13]  /*0e60*/  ISETP.GT.U32.AND P1, PT, R24, 0x727fffff, PT ;  /* 0x727fffff1800780c */ /* 0x000fda0003f24070 */
[----:B-1-3--:R-:W-:Y:S05]  /*0e70*/  @!P1 BRA `(.L_x_24) ;  /* 0x0000000000149947 */ /* 0x00afea0003800000 */
[----:B------:R-:W-:Y:S02]  /*0e80*/  MOV R0, R25 ;  /* 0x0000001900007202 */ /* 0x000fe40000000f00 */
[----:B------:R-:W-:-:S07]  /*0e90*/  MOV R24, 0xeb0 ;  /* 0x00000eb000187802 */ /* 0x000fce0000000f00 */
[----:B0-2---:R-:W-:Y:S05]  /*0ea0*/  CALL.REL.NOINC `($__internal_0_$__cuda_sm20_sqrt_rn_f32_slowpath) ;  /* 0x0000000c00fc7944 */ /* 0x005fea0003c00000 */
[----:B------:R-:W-:Y:S01]  /*0eb0*/  MOV R30, R26 ;  /* 0x0000001a001e7202 */ /* 0x000fe20000000f00 */
[----:B------:R-:W-:Y:S06]  /*0ec0*/  BRA `(.L_x_25) ;  /* 0x0000000000107947 */ /* 0x000fec0003800000 */
.L_x_24:
[----:B------:R-:W-:Y:S01]  /*0ed0*/  FMUL.FTZ R30, R25, R0 ;  /* 0x00000000191e7220 */ /* 0x000fe20000410000 */
[----:B------:R-:W-:-:S03]  /*0ee0*/  FMUL.FTZ R0, R0, 0.5 ;  /* 0x3f00000000007820 */ /* 0x000fc60000410000 */
[----:B------:R-:W-:-:S04]  /*0ef0*/  FFMA R25, -R30, R30, R25 ;  /* 0x0000001e1e197223 */ /* 0x000fc80000000119 */
[----:B------:R-:W-:-:S07]  /*0f00*/  FFMA R30, R25, R0, R30 ;  /* 0x00000000191e7223 */ /* 0x000fce000000001e */
.L_x_25:
[----:B------:R-:W-:Y:S05]  /*0f10*/  BSYNC.RECONVERGENT B1 ;  /* 0x0000000000017941 */ /* 0x000fea0003800200 */
.L_x_23:
[----:B------:R-:W-:-:S04]  /*0f20*/  FSETP.GTU.AND P1, PT, R30, UR6, PT ;  /* 0x000000061e007c0b */ /* 0x000fc8000bf2c000 */
[----:B------:R-:W-:-:S13]  /*0f30*/  FSETP.EQ.OR P1, PT, R30, RZ, P1 ;  /* 0x000000ff1e00720b */ /* 0x000fda0000f22400 */
[----:B------:R-:W-:Y:S05]  /*0f40*/  @P1 BRA `(.L_x_22) ;  /* 0x0000000400341947 */ /* 0x000fea0003800000 */
[----:B------:R-:W-:Y:S01]  /*0f50*/  FMUL R0, R14, R32 ;  /* 0x000000200e007220 */ /* 0x000fe20000400000 */
[----:B------:R-:W1:Y:S05]  /*0f60*/  LDC.64 R24, c[0x0][0x388] ;  /* 0x0000e200ff187b82 */ /* 0x000e6a0000000a00 */
[----:B------:R-:W2:Y:S03]  /*0f70*/  F2I.TRUNC.NTZ R0, R0 ;  /* 0x0000000000007305 */ /* 0x000ea6000020f100 */
[----:B------:R-:W3:Y:S01]  /*0f80*/  LDC.64 R32, c[0x0][0x380] ;  /* 0x0000e000ff207b82 */ /* 0x000ee20000000a00 */
[----:B--2---:R-:W-:-:S05]  /*0f90*/  IADD3 R27, PT, PT, R5, R0, RZ ;  /* 0x00000000051b7210 */ /* 0x004fca0007ffe0ff */
[----:B-1----:R-:W-:-:S05]  /*0fa0*/  IMAD.WIDE R24, R27, 0x4, R24 ;  /* 0x000000041b187825 */ /* 0x002fca00078e0218 */
[----:B------:R-:W2:Y:S01]  /*0fb0*/  LDG.E.CONSTANT R31, desc[UR10][R24.64] ;  /* 0x0000000a181f7981 */ /* 0x000ea2000c1e9900 */
[----:B---3--:R-:W-:-:S06]  /*0fc0*/  IMAD.WIDE R32, R27, 0x4, R32 ;  /* 0x000000041b207825 */ /* 0x008fcc00078e0220 */
[----:B------:R-:W3:Y:S01]  /*0fd0*/  LDG.E.CONSTANT R32, desc[UR10][R32.64] ;  /* 0x0000000a20207981 */ /* 0x000ee2000c1e9900 */
[----:B------:R-:W-:-:S04]  /*0fe0*/  FMUL R26, R30, R30 ;  /* 0x0000001e1e1a7220 */ /* 0x000fc80000400000 */
[----:B------:R-:W-:-:S04]  /*0ff0*/  FMUL R27, R26, UR7 ;  /* 0x000000071a1b7c20 */ /* 0x000fc80008400000 */
[----:B------:R-:W-:-:S05]  /*1000*/  FMUL R27, R27, 1.4426950216293334961 ;  /* 0x3fb8aa3b1b1b7820 */ /* 0x000fca0000400000 */
[----:B------:R-:W-:-:S13]  /*1010*/  FSETP.GEU.AND P1, PT, R27, -126, PT ;  /* 0xc2fc00001b00780b */ /* 0x000fda0003f2e000 */
[----:B------:R-:W-:-:S04]  /*1020*/  @!P1 FMUL R27, R27, 0.5 ;  /* 0x3f0000001b1b9820 */ /* 0x000fc80000400000 */
[----:B------:R-:W1:Y:S01]  /*1030*/  MUFU.EX2 R35, R27 ;  /* 0x0000001b00237308 */ /* 0x000e620000000800 */
[----:B------:R-:W-:Y:S01]  /*1040*/  FMUL R34, R26, R26 ;  /* 0x0000001a1a227220 */ /* 0x000fe20000400000 */
[----:B-1----:R-:W-:-:S04]  /*1050*/  @!P1 FMUL R35, R35, R35 ;  /* 0x0000002323239220 */ /* 0x002fc80000400000 */
[----:B------:R-:W-:-:S04]  /*1060*/  FMUL R34, R34, R35 ;  /* 0x0000002322227220 */ /* 0x000fc80000400000 */
[----:B------:R-:W-:Y:S01]  /*1070*/  FADD R16, R16, R34 ;  /* 0x0000002210107221 */ /* 0x000fe20000000000 */
[----:B--2---:R-:W-:-:S04]  /*1080*/  FMUL R0, R4, R31 ;  /* 0x0000001f04007220 */ /* 0x004fc80000400000 */
[----:B---3--:R-:W-:-:S05]  /*1090*/  FFMA R0, R29, R32, R0 ;  /* 0x000000201d007223 */ /* 0x008fca0000000000 */
[----:B------:R-:W-:-:S13]  /*10a0*/  FSETP.GEU.AND P1, PT, R0, RZ, PT ;  /* 0x000000ff0000720b */ /* 0x000fda0003f2e000 */
[----:B------:R-:W-:Y:S05]  /*10b0*/  @P1 BRA `(.L_x_22) ;  /* 0x0000000000d81947 */ /* 0x000fea0003800000 */
[----:B------:R-:W-:Y:S01]  /*10c0*/  FMUL R25, R31, R31 ;  /* 0x0000001f1f197220 */ /* 0x000fe20000400000 */
[----:B------:R-:W-:Y:S01]  /*10d0*/  BSSY.RECONVERGENT B4, `(.L_x_26) ;  /* 0x0000033000047945 */ /* 0x000fe20003800200 */
[----:B------:R-:W-:Y:S02]  /*10e0*/  HFMA2 R0, -RZ, RZ, 0, 0 ;  /* 0x00000000ff007431 */ /* 0x000fe400000001ff */
[----:B------:R-:W-:-:S05]  /*10f0*/  FFMA R26, R32, R32, R25 ;  /* 0x00000020201a7223 */ /* 0x000fca0000000019 */
[----:B------:R-:W-:-:S13]  /*1100*/  FSETP.GT.AND P1, PT, R26, RZ, PT ;  /* 0x000000ff1a00720b */ /* 0x000fda0003f24000 */
[----:B------:R-:W-:Y:S05]  /*1110*/  @!P1 BRA `(.L_x_27) ;  /* 0x0000000000b89947 */ /* 0x000fea0003800000 */
[----:B------:R-:W-:Y:S01]  /*1120*/  IADD3 R0, PT, PT, R26, -0xd000000, RZ ;  /* 0xf30000001a007810 */ /* 0x000fe20007ffe0ff */
[----:B------:R1:W2:Y:S01]  /*1130*/  MUFU.RSQ R27, R26 ;  /* 0x0000001a001b7308 */ /* 0x0002a20000001400 */
[----:B------:R-:W-:Y:S02]  /*1140*/  BSSY.RECONVERGENT B1, `(.L_x_28) ;  /* 0x000000c000017945 */ /* 0x000fe40003800200 */
[----:B------:R-:W-:-:S13]  /*1150*/  ISETP.GT.U32.AND P1, PT, R0, 0x727fffff, PT ;  /* 0x727fffff0000780c */ /* 0x000fda0003f24070 */
[----:B-1----:R-:W-:Y:S05]  /*1160*/  @!P1 BRA `(.L_x_29) ;  /* 0x0000000000149947 */ /* 0x002fea0003800000 */
[----:B------:R-:W-:Y:S02]  /*1170*/  MOV R0, R26 ;  /* 0x0000001a00007202 */ /* 0x000fe40000000f00 */
[----:B------:R-:W-:-:S07]  /*1180*/  MOV R24, 0x11a0 ;  /* 0x000011a000187802 */ /* 0x000fce0000000f00 */
[----:B0-2---:R-:W-:Y:S05]  /*1190*/  CALL.REL.NOINC `($__internal_0_$__cuda_sm20_sqrt_rn_f32_slowpath) ;  /* 0x0000000c00407944 */ /* 0x005fea0003c00000 */
[----:B------:R-:W-:Y:S01]  /*11a0*/  IMAD.MOV.U32 R25, RZ, RZ, R26 ;  /* 0x000000ffff197224 */ /* 0x000fe200078e001a */
[----:B------:R-:W-:Y:S06]  /*11b0*/  BRA `(.L_x_30) ;  /* 0x0000000000107947 */ /* 0x000fec0003800000 */
.L_x_29:
[----:B--2---:R-:W-:Y:S01]  /*11c0*/  FMUL.FTZ R25, R26, R27 ;  /* 0x0000001b1a197220 */ /* 0x004fe20000410000 */
[----:B------:R-:W-:-:S03]  /*11d0*/  FMUL.FTZ R24, R27, 0.5 ;  /* 0x3f0000001b187820 */ /* 0x000fc60000410000 */
[----:B------:R-:W-:-:S04]  /*11e0*/  FFMA R0, -R25, R25, R26 ;  /* 0x0000001919007223 */ /* 0x000fc8000000011a */
[----:B------:R-:W-:-:S07]  /*11f0*/  FFMA R25, R0, R24, R25 ;  /* 0x0000001800197223 */ /* 0x000fce0000000019 */
.L_x_30:
[----:B------:R-:W-:Y:S05]  /*1200*/  BSYNC.RECONVERGENT B1 ;  /* 0x0000000000017941 */ /* 0x000fea0003800200 */
.L_x_28:
[----:B------:R-:W1:Y:S01]  /*1210*/  MUFU.RCP R24, R25 ;  /* 0x0000001900187308 */ /* 0x000e620000001000 */
[----:B------:R-:W-:Y:S01]  /*1220*/  FMUL R0, R4, R32 ;  /* 0x0000002004007220 */ /* 0x000fe20000400000 */
[----:B------:R-:W-:Y:S03]  /*1230*/  BSSY.RECONVERGENT B5, `(.L_x_31) ;  /* 0x000000d000057945 */ /* 0x000fe60003800200 */
[----:B------:R-:W-:-:S04]  /*1240*/  FFMA R0, R29, R31, -R0 ;  /* 0x0000001f1d007223 */ /* 0x000fc80000000800 */
[----:B------:R-:W2:Y:S01]  /*1250*/  FCHK P1, |R0|, R25 ;  /* 0x0000001900007302 */ /* 0x000ea20000020200 */
[----:B-1----:R-:W-:-:S04]  /*1260*/  FFMA R27, R24, -R25, 1 ;  /* 0x3f800000181b7423 */ /* 0x002fc80000000819 */
[----:B------:R-:W-:-:S04]  /*1270*/  FFMA R27, R24, R27, R24 ;  /* 0x0000001b181b7223 */ /* 0x000fc80000000018 */
[----:B------:R-:W-:-:S04]  /*1280*/  FFMA R24, |R0|, R27, RZ ;  /* 0x0000001b00187223 */ /* 0x000fc800000002ff */
[----:B------:R-:W-:-:S04]  /*1290*/  FFMA R26, R24, -R25, |R0| ;  /* 0x80000019181a7223 */ /* 0x000fc80000000400 */
[----:B------:R-:W-:Y:S01]  /*12a0*/  FFMA R27, R27, R26, R24 ;  /* 0x0000001a1b1b7223 */ /* 0x000fe20000000018 */
[----:B--2---:R-:W-:Y:S06]  /*12b0*/  @!P1 BRA `(.L_x_32) ;  /* 0x0000000000109947 */ /* 0x004fec0003800000 */
[----:B------:R-:W-:Y:S01]  /*12c0*/  FADD R0, |R0|, -RZ ;  /* 0x800000ff00007221 */ /* 0x000fe20000000200 */
[----:B------:R-:W-:-:S07]  /*12d0*/  MOV R27, 0x12f0 ;  /* 0x000012f0001b7802 */ /* 0x000fce0000000f00 */
[----:B0-----:R-:W-:Y:S05]  /*12e0*/  CALL.REL.NOINC `($__internal_1_$__cuda_sm3x_div_rn_noftz_f32_slowpath) ;  /* 0x0000000c00407944 */ /* 0x001fea0003c00000 */
[----:B------:R-:W-:-:S07]  /*12f0*/  MOV R27, R0 ;  /* 0x00000000001b7202 */ /* 0x000fce0000000f00 */
.L_x_32:
[----:B------:R-:W-:Y:S05]  /*1300*/  BSYNC.RECONVERGENT B5 ;  /* 0x0000000000057941 */ /* 0x000fea0003800200 */
.L_x_31:
[----:B------:R-:W1:Y:S01]  /*1310*/  MUFU.RCP R25, R30 ;  /* 0x0000001e00197308 */ /* 0x000e620000001000 */
[----:B------:R-:W-:Y:S07]  /*1320*/  BSSY.RECONVERGENT B5, `(.L_x_33) ;  /* 0x000000c000057945 */ /* 0x000fee0003800200 */
[----:B------:R-:W2:Y:S01]  /*1330*/  FCHK P1, R27, R30 ;  /* 0x0000001e1b007302 */ /* 0x000ea20000020000 */
[----:B-1----:R-:W-:-:S04]  /*1340*/  FFMA R0, R25, -R30, 1 ;  /* 0x3f80000019007423 */ /* 0x002fc8000000081e */
[----:B------:R-:W-:-:S04]  /*1350*/  FFMA R0, R25, R0, R25 ;  /* 0x0000000019007223 */ /* 0x000fc80000000019 */
[----:B------:R-:W-:-:S04]  /*1360*/  FFMA R24, R0, R27, RZ ;  /* 0x0000001b00187223 */ /* 0x000fc800000000ff */
[----:B------:R-:W-:-:S04]  /*1370*/  FFMA R25, R24, -R30, R27 ;  /* 0x8000001e18197223 */ /* 0x000fc8000000001b */
[----:B------:R-:W-:Y:S01]  /*1380*/  FFMA R0, R0, R25, R24 ;  /* 0x0000001900007223 */ /* 0x000fe20000000018 */
[----:B--2---:R-:W-:Y:S06]  /*1390*/  @!P1 BRA `(.L_x_34) ;  /* 0x0000000000109947 */ /* 0x004fec0003800000 */
[----:B------:R-:W-:Y:S02]  /*13a0*/  MOV R0, R27 ;  /* 0x0000001b00007202 */ /* 0x000fe40000000f00 */
[----:B------:R-:W-:Y:S02]  /*13b0*/  MOV R25, R30 ;  /* 0x0000001e00197202 */ /* 0x000fe40000000f00 */
[----:B------:R-:W-:-:S07]  /*13c0*/  MOV R27, 0x13e0 ;  /* 0x000013e0001b7802 */ /* 0x000fce0000000f00 */
[----:B0-----:R-:W-:Y:S05]  /*13d0*/  CALL.REL.NOINC `($__internal_1_$__cuda_sm3x_div_rn_noftz_f32_slowpath) ;  /* 0x0000000c00047944 */ /* 0x001fea0003c00000 */
.L_x_34:
[----:B------:R-:W-:Y:S05]  /*13e0*/  BSYNC.RECONVERGENT B5 ;  /* 0x0000000000057941 */ /* 0x000fea0003800200 */
.L_x_33:
[----:B------:R-:W-:-:S07]  /*13f0*/  FADD R0, -R0, 1 ;  /* 0x3f80000000007421 */ /* 0x000fce0000000100 */
.L_x_27:
[----:B------:R-:W-:Y:S05]  /*1400*/  BSYNC.RECONVERGENT B4 ;  /* 0x0000000000047941 */ /* 0x000fea0003800200 */
.L_x_26:
[----:B------:R-:W-:-:S07]  /*1410*/  FFMA R17, R34, R0, R17 ;  /* 0x0000000022117223 */ /* 0x000fce0000000011 */
.L_x_22:
[----:B------:R-:W-:Y:S05]  /*1420*/  BSYNC.RECONVERGENT B3 ;  /* 0x0000000000037941 */ /* 0x000fea0003800200 */
.L_x_21:
[----:B-1----:R-:W-:Y:S01]  /*1430*/  IADD3 R0, PT, PT, R2, 0x1, RZ ;  /* 0x0000000102007810 */ /* 0x002fe20007ffe0ff */
[----:B------:R-:W-:Y:S03]  /*1440*/  BSSY.RECONVERGENT B3, `(.L_x_35) ;  /* 0x0000068000037945 */ /* 0x000fe60003800200 */
[----:B------:R-:W-:-:S05]  /*1450*/  I2FP.F32.S32 R0, R0 ;  /* 0x0000000000007245 */ /* 0x000fca0000201400 */
[----:B------:R-:W-:-:S05]  /*1460*/  FMUL R32, R0, 0.5 ;  /* 0x3f00000000207820 */ /* 0x000fca0000400000 */
[----:B------:R-:W-:-:S04]  /*1470*/  FSETP.GTU.AND P1, PT, R32, R11, PT ;  /* 0x0000000b2000720b */ /* 0x000fc80003f2c000 */
[----:B------:R-:W-:-:S13]  /*1480*/  FSETP.LEU.OR P1, PT, R32, RZ, P1 ;  /* 0x000000ff2000720b */ /* 0x000fda0000f2b400 */
[----:B------:R-:W-:Y:S05]  /*1490*/  @P1 BRA `(.L_x_36) ;  /* 0x0000000400881947 */ /* 0x000fea0003800000 */
[----:B------:R-:W-:Y:S01]  /*14a0*/  FADD R29, R32, -R21 ;  /* 0x80000015201d7221 */ /* 0x000fe20000000000 */
[----:B------:R-:W-:Y:S03]  /*14b0*/  BSSY.RECONVERGENT B1, `(.L_x_37) ;  /* 0x0000010000017945 */ /* 0x000fe60003800200 */
[----:B------:R-:W-:-:S04]  /*14c0*/  FMUL R25, R29, R29 ;  /* 0x0000001d1d197220 */ /* 0x000fc80000400000 */
[----:B------:R-:W-:-:S04]  /*14d0*/  FFMA R25, R4, R4, R25 ;  /* 0x0000000404197223 */ /* 0x000fc80000000019 */
[----:B------:R1:W3:Y:S01]  /*14e0*/  MUFU.RSQ R0, R25 ;  /* 0x0000001900007308 */ /* 0x0002e20000001400 */
        /* <DEDUP_REMOVED lines=8> */
.L_x_38:
[----:B------:R-:W-:Y:S01]  /*1570*/  FMUL.FTZ R30, R25, R0 ;  /* 0x00000000191e7220 */ /* 0x000fe20000410000 */
[----:B------:R-:W-:-:S03]  /*1580*/  FMUL.FTZ R0, R0, 0.5 ;  /* 0x3f00000000007820 */ /* 0x000fc60000410000 */
[----:B------:R-:W-:-:S04]  /*1590*/  FFMA R25, -R30, R30, R25 ;  /* 0x0000001e1e197223 */ /* 0x000fc80000000119 */
[----:B------:R-:W-:-:S07]  /*15a0*/  FFMA R30, R25, R0, R30 ;  /* 0x00000000191e7223 */ /* 0x000fce000000001e */
.L_x_39:
[----:B------:R-:W-:Y:S05]  /*15b0*/  BSYNC.RECONVERGENT B1 ;  /* 0x0000000000017941 */ /* 0x000fea0003800200 */
.L_x_37:
[----:B------:R-:W-:-:S04]  /*15c0*/  FSETP.GTU.AND P1, PT, R30, UR6, PT ;  /* 0x000000061e007c0b */ /* 0x000fc8000bf2c000 */
[----:B------:R-:W-:-:S13]  /*15d0*/  FSETP.EQ.OR P1, PT, R30, RZ, P1 ;  /* 0x000000ff1e00720b */ /* 0x000fda0000f22400 */
[----:B------:R-:W-:Y:S05]  /*15e0*/  @P1 BRA `(.L_x_36) ;  /* 0x0000000400341947 */ /* 0x000fea0003800000 */
[----:B------:R-:W-:Y:S01]  /*15f0*/  FMUL R0, R14, R32 ;  /* 0x000000200e007220 */ /* 0x000fe20000400000 */
[----:B------:R-:W1:Y:S05]  /*1600*/  LDC.64 R24, c[0x0][0x388] ;  /* 0x0000e200ff187b82 */ /* 0x000e6a0000000a00 */
[----:B------:R-:W2:Y:S03]  /*1610*/  F2I.TRUNC.NTZ R0, R0 ;  /* 0x0000000000007305 */ /* 0x000ea6000020f100 */
[----:B------:R-:W3:Y:S01]  /*1620*/  LDC.64 R32, c[0x0][0x380] ;  /* 0x0000e000ff207b82 */ /* 0x000ee20000000a00 */
[----:B--2---:R-:W-:-:S04]  /*1630*/  IMAD.IADD R27, R5, 0x1, R0 ;  /* 0x00000001051b7824 */ /* 0x004fc800078e0200 */
        /* <DEDUP_REMOVED lines=32> */
[----:B------:R-:W-:Y:S01]  /*1840*/  MOV R25, R26 ;  /* 0x0000001a00197202 */ /* 0x000fe20000000f00 */
[----:B------:R-:W-:Y:S06]  /*1850*/  BRA `(.L_x_44) ;  /* 0x0000000000107947 */ /* 0x000fec0003800000 */
.L_x_43:
[----:B--2---:R-:W-:Y:S01]  /*1860*/  FMUL.FTZ R25, R26, R27 ;  /* 0x0000001b1a197220 */ /* 0x004fe20000410000 */
[----:B------:R-:W-:-:S03]  /*1870*/  FMUL.FTZ R24, R27, 0.5 ;  /* 0x3f0000001b187820 */ /* 0x000fc60000410000 */
[----:B------:R-:W-:-:S04]  /*1880*/  FFMA R0, -R25, R25, R26 ;  /* 0x0000001919007223 */ /* 0x000fc8000000011a */
[----:B------:R-:W-:-:S07]  /*1890*/  FFMA R25, R0, R24, R25 ;  /* 0x0000001800197223 */ /* 0x000fce0000000019 */
.L_x_44:
[----:B------:R-:W-:Y:S05]  /*18a0*/  BSYNC.RECONVERGENT B1 ;  /* 0x0000000000017941 */ /* 0x000fea0003800200 */
.L_x_42:
        /* <DEDUP_REMOVED lines=15> */
.L_x_46:
[----:B------:R-:W-:Y:S05]  /*19a0*/  BSYNC.RECONVERGENT B5 ;  /* 0x0000000000057941 */ /* 0x000fea0003800200 */
.L_x_45:
        /* <DEDUP_REMOVED lines=13> */
.L_x_48:
[----:B------:R-:W-:Y:S05]  /*1a80*/  BSYNC.RECONVERGENT B5 ;  /* 0x0000000000057941 */ /* 0x000fea0003800200 */
.L_x_47:
[----:B------:R-:W-:-:S07]  /*1a90*/  FADD R0, -R0, 1 ;  /* 0x3f80000000007421 */ /* 0x000fce0000000100 */
.L_x_41:
[----:B------:R-:W-:Y:S05]  /*1aa0*/  BSYNC.RECONVERGENT B4 ;  /* 0x0000000000047941 */ /* 0x000fea0003800200 */
.L_x_40:
[----:B------:R-:W-:-:S07]  /*1ab0*/  FFMA R17, R34, R0, R17 ;  /* 0x0000000022117223 */ /* 0x000fce0000000011 */
.L_x_36:
[----:B------:R-:W-:Y:S05]  /*1ac0*/  BSYNC.RECONVERGENT B3 ;  /* 0x0000000000037941 */ /* 0x000fea0003800200 */
.L_x_35:
[----:B------:R-:W-:Y:S01]  /*1ad0*/  VIADD R2, R2, 0x2 ;  /* 0x0000000202027836 */ /* 0x000fe20000000000 */
[----:B------:R-:W-:Y:S06]  /*1ae0*/  @P4 BRA `(.L_x_49) ;  /* 0xfffffff000a44947 */ /* 0x000fec000383ffff */
.L_x_6:
[----:B------:R-:W-:Y:S05]  /*1af0*/  BSYNC.RECONVERGENT B0 ;  /* 0x0000000000007941 */ /* 0x000fea0003800200 */
.L_x_5:
[----:B------:R-:W-:Y:S05]  /*1b00*/  @P3 BRA `(.L_x_50) ;  /* 0xffffffe8008c3947 */ /* 0x000fea000383ffff */
.L_x_4:
[----:B------:R-:W1:Y:S01]  /*1b10*/  MUFU.RCP R3, R16 ;  /* 0x0000001000037308 */ /* 0x000e620000001000 */
[----:B------:R-:W-:Y:S01]  /*1b20*/  BSSY.RECONVERGENT B0, `(.L_x_51) ;  /* 0x000000d000007945 */ /* 0x000fe20003800200 */
[----:B------:R-:W-:-:S06]  /*1b30*/  FSETP.NEU.AND P0, PT, R16, RZ, PT ;  /* 0x000000ff1000720b */ /* 0x000fcc0003f0d000 */
[----:B------:R-:W3:Y:S01]  /*1b40*/  FCHK P1, R17, R16 ;  /* 0x0000001011007302 */ /* 0x000ee20000020000 */
[----:B-1----:R-:W-:-:S04]  /*1b50*/  FFMA R0, R3, -R16, 1 ;  /* 0x3f80000003007423 */ /* 0x002fc80000000810 */
[----:B------:R-:W-:-:S04]  /*1b60*/  FFMA R0, R3, R0, R3 ;  /* 0x0000000003007223 */ /* 0x000fc80000000003 */
[----:B------:R-:W-:-:S04]  /*1b70*/  FFMA R2, R0, R17, RZ ;  /* 0x0000001100027223 */ /* 0x000fc800000000ff */
[----:B------:R-:W-:-:S04]  /*1b80*/  FFMA R3, R2, -R16, R17 ;  /* 0x8000001002037223 */ /* 0x000fc80000000011 */
[----:B------:R-:W-:Y:S01]  /*1b90*/  FFMA R0, R0, R3, R2 ;  /* 0x0000000300007223 */ /* 0x000fe20000000002 */
[----:B---3--:R-:W-:Y:S06]  /*1ba0*/  @!P1 BRA `(.L_x_52) ;  /* 0x0000000000109947 */ /* 0x008fec0003800000 */
[----:B------:R-:W-:Y:S02]  /*1bb0*/  MOV R25, R16 ;  /* 0x0000001000197202 */ /* 0x000fe40000000f00 */
[----:B------:R-:W-:Y:S02]  /*1bc0*/  MOV R0, R17 ;  /* 0x0000001100007202 */ /* 0x000fe40000000f00 */
[----:B------:R-:W-:-:S07]  /*1bd0*/  MOV R27, 0x1bf0 ;  /* 0x00001bf0001b7802 */ /* 0x000fce0000000f00 */
[----:B0-2---:R-:W-:Y:S05]  /*1be0*/  CALL.REL.NOINC `($__internal_1_$__cuda_sm3x_div_rn_noftz_f32_slowpath) ;  /* 0x0000000400007944 */ /* 0x005fea0003c00000 */
.L_x_52:
[----:B------:R-:W-:Y:S05]  /*1bf0*/  BSYNC.RECONVERGENT B0 ;  /* 0x0000000000007941 */ /* 0x000fea0003800200 */
.L_x_51:
[----:B------:R-:W1:Y:S01]  /*1c00*/  LDC R3, c[0x0][0x3a8] ;  /* 0x0000ea00ff037b82 */ /* 0x000e620000000800 */
[----:B------:R-:W-:Y:S01]  /*1c10*/  FSEL R17, R0, R17, P0 ;  /* 0x0000001100117208 */ /* 0x000fe20000000000 */
[----:B------:R-:W-:Y:S03]  /*1c20*/  BSSY.RECONVERGENT B0, `(.L_x_53) ;  /* 0x0000014000007945 */ /* 0x000fe60003800200 */
[----:B------:R-:W-:-:S04]  /*1c30*/  FSETP.GE.AND P0, PT, R17, RZ, PT ;  /* 0x000000ff1100720b */ /* 0x000fc80003f06000 */
[----:B-1----:R-:W-:-:S13]  /*1c40*/  FSETP.LEU.OR P0, PT, R3, 1, !P0 ;  /* 0x3f8000000300780b */ /* 0x002fda000470b400 */
[----:B------:R-:W-:Y:S05]  /*1c50*/  @P0 BRA `(.L_x_54) ;  /* 0x0000000000380947 */ /* 0x000fea0003800000 */
[----:B------:R-:W-:-:S13]  /*1c60*/  FSETP.NEU.AND P0, PT, R3, 2, PT ;  /* 0x400000000300780b */ /* 0x000fda0003f0d000 */
[----:B------:R-:W-:Y:S01]  /*1c70*/  @!P0 FMUL R7, R17, R17 ;  /* 0x0000001111078220 */ /* 0x000fe20000400000 */
[----:B------:R-:W-:Y:S06]  /*1c80*/  @!P0 BRA `(.L_x_55) ;  /* 0x0000000000348947 */ /* 0x000fec0003800000 */
[C---:B------:R-:W-:Y:S01]  /*1c90*/  FMUL R0, R17.reuse, 16777216 ;  /* 0x4b80000011007820 */ /* 0x040fe20000400000 */
[----:B------:R-:W-:-:S04]  /*1ca0*/  FSETP.GEU.AND P0, PT, |R17|, 1.175494350822287508e-38, PT ;  /* 0x008000001100780b */ /* 0x000fc80003f0e200 */
[----:B------:R-:W-:-:S04]  /*1cb0*/  FSEL R0, R0, R17, !P0 ;  /* 0x0000001100007208 */ /* 0x000fc80004000000 */
[----:B------:R-:W1:Y:S05]  /*1cc0*/  MUFU.LG2 R2, R0 ;  /* 0x0000000000027308 */ /* 0x000e6a0000000c00 */
[----:B-1----:R-:W-:-:S04]  /*1cd0*/  @!P0 FADD R2, R2, -24 ;  /* 0xc1c0000002028421 */ /* 0x002fc80000000000 */
[----:B------:R-:W-:-:S05]  /*1ce0*/  FMUL R2, R2, R3 ;  /* 0x0000000302027220 */ /* 0x000fca0000400000 */
[----:B------:R-:W-:-:S13]  /*1cf0*/  FSETP.GEU.AND P0, PT, R2, -126, PT ;  /* 0xc2fc00000200780b */ /* 0x000fda0003f0e000 */
[----:B------:R-:W-:-:S04]  /*1d00*/  @!P0 FMUL R2, R2, 0.5 ;  /* 0x3f00000002028820 */ /* 0x000fc80000400000 */
[----:B------:R-:W1:Y:S02]  /*1d10*/  MUFU.EX2 R7, R2 ;  /* 0x0000000200077308 */ /* 0x000e640000000800 */
[----:B-1----:R-:W-:Y:S01]  /*1d20*/  @!P0 FMUL R7, R7, R7 ;  /* 0x0000000707078220 */ /* 0x002fe20000400000 */
[----:B------:R-:W-:Y:S06]  /*1d30*/  BRA `(.L_x_55) ;  /* 0x0000000000087947 */ /* 0x000fec0003800000 */
.L_x_54:
[----:B------:R-:W-:-:S04]  /*1d40*/  FSETP.GEU.AND P0, PT, R17, RZ, PT ;  /* 0x000000ff1100720b */ /* 0x000fc80003f0e000 */
[----:B------:R-:W-:-:S09]  /*1d50*/  FSEL R7, R17, RZ, P0 ;  /* 0x000000ff11077208 */ /* 0x000fd20000000000 */
.L_x_55:
[----:B------:R-:W-:Y:S05]  /*1d60*/  BSYNC.RECONVERGENT B0 ;  /* 0x0000000000007941 */ /* 0x000fea0003800200 */
.L_x_53:
[----:B------:R-:W1:Y:S02]  /*1d70*/  LDCU UR4, c[0x0][0x3ac] ;  /* 0x00007580ff0477ac */ /* 0x000e640008000800 */
[----:B-1----:R-:W-:-:S09]  /*1d80*/  UISETP.NE.AND UP0, UPT, UR4, URZ, UPT ;  /* 0x000000ff0400728c */ /* 0x002fd2000bf05270 */
[----:B------:R-:W-:Y:S05]  /*1d90*/  BRA.U !UP0, `(.L_x_56) ;  /* 0x0000000108287547 */ /* 0x000fea000b800000 */
[----:B------:R-:W1:Y:S01]  /*1da0*/  LDC.64 R2, c[0x0][0x390] ;  /* 0x0000e400ff027b82 */ /* 0x000e620000000a00 */
[----:B------:R-:W3:Y:S07]  /*1db0*/  LDCU UR4, c[0x0][0x39c] ;  /* 0x00007380ff0477ac */ /* 0x000eee0008000800 */
[----:B--2---:R-:W2:Y:S01]  /*1dc0*/  LDC.64 R4, c[0x0][0x3b0] ;  /* 0x0000ec00ff047b82 */ /* 0x004ea20000000a00 */
[----:B---3--:R-:W-:-:S04]  /*1dd0*/  IMAD R23, R22, UR4, R23 ;  /* 0x0000000416177c24 */ /* 0x008fc8000f8e0217 */
[----:B-1----:R-:W-:-:S06]  /*1de0*/  IMAD.WIDE R2, R23, 0x4, R2 ;  /* 0x0000000417027825 */ /* 0x002fcc00078e0202 */
[----:B------:R-:W3:Y:S01]  /*1df0*/  LDG.E.CONSTANT R2, desc[UR10][R2.64] ;  /* 0x0000000a02027981 */ /* 0x000ee2000c1e9900 */
[----:B--2---:R-:W-:-:S04]  /*1e00*/  IMAD.WIDE R4, R23, 0x4, R4 ;  /* 0x0000000417047825 */ /* 0x004fc800078e0204 */
[----:B---3--:R-:W-:-:S05]  /*1e10*/  FMUL R7, R2, R7 ;  /* 0x0000000702077220 */ /* 0x008fca0000400000 */
[----:B------:R-:W-:Y:S01]  /*1e20*/  STG.E desc[UR10][R4.64], R7 ;  /* 0x0000000704007986 */ /* 0x000fe2000c10190a */
[----:B------:R-:W-:Y:S05]  /*1e30*/  EXIT ;  /* 0x000000000000794d */ /* 0x000fea0003800000 */
.L_x_56:
[----:B------:R-:W1:Y:S01]  /*1e40*/  LDC.64 R2, c[0x0][0x3b0] ;  /* 0x0000ec00ff027b82 */ /* 0x000e620000000a00 */
[----:B------:R-:W3:Y:S02]  /*1e50*/  LDCU UR4, c[0x0][0x39c] ;  /* 0x00007380ff0477ac */ /* 0x000ee40008000800 */
[----:B---3--:R-:W-:-:S04]  /*1e60*/  IMAD R23, R22, UR4, R23 ;  /* 0x0000000416177c24 */ /* 0x008fc8000f8e0217 */
[----:B-1----:R-:W-:-:S05]  /*1e70*/  IMAD.WIDE R2, R23, 0x4, R2 ;  /* 0x0000000417027825 */ /* 0x002fca00078e0202 */
[----:B------:R-:W-:Y:S01]  /*1e80*/  STG.E desc[UR10][R2.64], R7 ;  /* 0x0000000702007986 */ /* 0x000fe2000c10190a */
[----:B------:R-:W-:Y:S05]  /*1e90*/  EXIT ;  /* 0x000000000000794d */ /* 0x000fea0003800000 */
        .weak           $__internal_0_$__cuda_sm20_sqrt_rn_f32_slowpath
        .type           $__internal_0_$__cuda_sm20_sqrt_rn_f32_slowpath,@function
        .size           $__internal_0_$__cuda_sm20_sqrt_rn_f32_slowpath,($__internal_1_$__cuda_sm3x_div_rn_noftz_f32_slowpath - $__internal_0_$__cuda_sm20_sqrt_rn_f32_slowpath)
$__internal_0_$__cuda_sm20_sqrt_rn_f32_slowpath:
[----:B------:R-:W-:-:S13]  /*1ea0*/  LOP3.LUT P1, RZ, R0, 0x7fffffff, RZ, 0xc0, !PT ;  /* 0x7fffffff00ff7812 */ /* 0x000fda000782c0ff */
[----:B------:R-:W-:Y:S01]  /*1eb0*/  @!P1 MOV R26, R0 ;  /* 0x00000000001a9202 */ /* 0x000fe20000000f00 */
[----:B------:R-:W-:Y:S06]  /*1ec0*/  @!P1 BRA `(.L_x_57) ;  /* 0x0000000000409947 */ /* 0x000fec0003800000 */
[----:B------:R-:W-:-:S13]  /*1ed0*/  FSETP.GEU.FTZ.AND P1, PT, R0, RZ, PT ;  /* 0x000000ff0000720b */ /* 0x000fda0003f3e000 */
[----:B------:R-:W-:Y:S01]  /*1ee0*/  @!P1 MOV R26, 0x7fffffff ;  /* 0x7fffffff001a9802 */ /* 0x000fe20000000f00 */
[----:B------:R-:W-:Y:S06]  /*1ef0*/  @!P1 BRA `(.L_x_57) ;  /* 0x0000000000349947 */ /* 0x000fec0003800000 */
[----:B------:R-:W-:-:S13]  /*1f00*/  FSETP.GTU.FTZ.AND P1, PT, |R0|, +INF , PT ;  /* 0x7f8000000000780b */ /* 0x000fda0003f3c200 */
[----:B------:R-:W-:Y:S01]  /*1f10*/  @P1 FADD.FTZ R26, R0, 1 ;  /* 0x3f800000001a1421 */ /* 0x000fe20000010000 */
[----:B------:R-:W-:Y:S06]  /*1f20*/  @P1 BRA `(.L_x_57) ;  /* 0x0000000000281947 */ /* 0x000fec0003800000 */
[----:B------:R-:W-:-:S13]  /*1f30*/  FSETP.NEU.FTZ.AND P1, PT, |R0|, +INF , PT ;  /* 0x7f8000000000780b */ /* 0x000fda0003f3d200 */
[----:B------:R-:W-:-:S04]  /*1f40*/  @P1 FFMA R28, R0, 1.84467440737095516160e+19, RZ ;  /* 0x5f800000001c1823 */ /* 0x000fc800000000ff */
[----:B------:R-:W0:Y:S02]  /*1f50*/  @P1 MUFU.RSQ R26, R28 ;  /* 0x0000001c001a1308 */ /* 0x000e240000001400 */
[----:B0-----:R-:W-:-:S04]  /*1f60*/  @P1 FMUL.FTZ R25, R28, R26 ;  /* 0x0000001a1c191220 */ /* 0x001fc80000410000 */
[----:B------:R-:W-:-:S04]  /*1f70*/  @P1 FADD.FTZ R27, -R25, -RZ ;  /* 0x800000ff191b1221 */ /* 0x000fc80000010100 */
[----:B------:R-:W-:Y:S01]  /*1f80*/  @P1 FFMA R36, R25, R27, R28 ;  /* 0x0000001b19241223 */ /* 0x000fe2000000001c */
[----:B------:R-:W-:Y:S01]  /*1f90*/  @P1 FMUL.FTZ R27, R26, 0.5 ;  /* 0x3f0000001a1b1820 */ /* 0x000fe20000410000 */
[----:B------:R-:W-:-:S03]  /*1fa0*/  @!P1 MOV R26, R0 ;  /* 0x00000000001a9202 */ /* 0x000fc60000000f00 */
[----:B------:R-:W-:-:S04]  /*1fb0*/  @P1 FFMA R27, R36, R27, R25 ;  /* 0x0000001b241b1223 */ /* 0x000fc80000000019 */
[----:B------:R-:W-:-:S07]  /*1fc0*/  @P1 FMUL.FTZ R26, R27, 2.3283064365386962891e-10 ;  /* 0x2f8000001b1a1820 */ /* 0x000fce0000410000 */
.L_x_57:
[----:B------:R-:W-:-:S04]  /*1fd0*/  HFMA2 R25, -RZ, RZ, 0, 0 ;  /* 0x00000000ff197431 */ /* 0x000fc800000001ff */
[----:B------:R-:W-:Y:S05]  /*1fe0*/  RET.REL.NODEC R24 `(_Z34radial_gradient_convergence_kernelPKfS0_S0_iiiffiPfffff) ;  /* 0xffffffe018047950 */ /* 0x000fea0003c3ffff */
        .weak           $__internal_1_$__cuda_sm3x_div_rn_noftz_f32_slowpath
        .type           $__internal_1_$__cuda_sm3x_div_rn_noftz_f32_slowpath,@function
        .size           $__internal_1_$__cuda_sm3x_div_rn_noftz_f32_slowpath,(.L_x_71 - $__internal_1_$__cuda_sm3x_div_rn_noftz_f32_slowpath)
$__internal_1_$__cuda_sm3x_div_rn_noftz_f32_slowpath:
[----:B------:R-:W-:Y:S01]  /*1ff0*/  SHF.R.U32.HI R26, RZ, 0x17, R25 ;  /* 0x00000017ff1a7819 */ /* 0x000fe20000011619 */
[----:B------:R-:W-:Y:S01]  /*2000*/  BSSY.RECONVERGENT B1, `(.L_x_58) ;  /* 0x0000062000017945 */ /* 0x000fe20003800200 */
[----:B------:R-:W-:Y:S02]  /*2010*/  SHF.R.U32.HI R29, RZ, 0x17, R0 ;  /* 0x00000017ff1d7819 */ /* 0x000fe40000011600 */
[----:B------:R-:W-:Y:S02]  /*2020*/  LOP3.LUT R26, R26, 0xff, RZ, 0xc0, !PT ;  /* 0x000000ff1a1a7812 */ /* 0x000fe400078ec0ff */
[----:B------:R-:W-:Y:S02]  /*2030*/  LOP3.LUT R29, R29, 0xff, RZ, 0xc0, !PT ;  /* 0x000000ff1d1d7812 */ /* 0x000fe400078ec0ff */
[----:B------:R-:W-:-:S03]  /*2040*/  IADD3 R31, PT, PT, R26, -0x1, RZ ;  /* 0xffffffff1a1f7810 */ /* 0x000fc60007ffe0ff */
[----:B------:R-:W-:Y:S01]  /*2050*/  VIADD R28, R29, 0xffffffff ;  /* 0xffffffff1d1c7836 */ /* 0x000fe20000000000 */
[----:B------:R-:W-:-:S04]  /*2060*/  ISETP.GT.U32.AND P1, PT, R31, 0xfd, PT ;  /* 0x000000fd1f00780c */ /* 0x000fc80003f24070 */
[----:B------:R-:W-:-:S13]  /*2070*/  ISETP.GT.U32.OR P1, PT, R28, 0xfd, P1 ;  /* 0x000000fd1c00780c */ /* 0x000fda0000f24470 */
[----:B------:R-:W-:Y:S01]  /*2080*/  @!P1 MOV R24, RZ ;  /* 0x000000ff00189202 */ /* 0x000fe20000000f00 */
[----:B------:R-:W-:Y:S06]  /*2090*/  @!P1 BRA `(.L_x_59) ;  /* 0x00000000005c9947 */ /* 0x000fec0003800000 */
[----:B------:R-:W-:Y:S02]  /*20a0*/  FSETP.GTU.FTZ.AND P1, PT, |R0|, +INF , PT ;  /* 0x7f8000000000780b */ /* 0x000fe40003f3c200 */
[----:B------:R-:W-:-:S04]  /*20b0*/  FSETP.GTU.FTZ.AND P2, PT, |R25|, +INF , PT ;  /* 0x7f8000001900780b */ /* 0x000fc80003f5c200 */
[----:B------:R-:W-:-:S13]  /*20c0*/  PLOP3.LUT P1, PT, P1, P2, PT, 0xf8, 0x8f ;  /* 0x00000000008f781c */ /* 0x000fda0000f25f70 */
[----:B------:R-:W-:Y:S05]  /*20d0*/  @P1 BRA `(.L_x_60) ;  /* 0x00000004004c1947 */ /* 0x000fea0003800000 */
[----:B------:R-:W-:-:S13]  /*20e0*/  LOP3.LUT P1, RZ, R25, 0x7fffffff, R0, 0xc8, !PT ;  /* 0x7fffffff19ff7812 */ /* 0x000fda000782c800 */
[----:B------:R-:W-:Y:S05]  /*20f0*/  @!P1 BRA `(.L_x_61) ;  /* 0x00000004003c9947 */ /* 0x000fea0003800000 */
[C---:B------:R-:W-:Y:S02]  /*2100*/  FSETP.NEU.FTZ.AND P5, PT, |R0|.reuse, +INF , PT ;  /* 0x7f8000000000780b */ /* 0x040fe40003fbd200 */
[----:B------:R-:W-:Y:S02]  /*2110*/  FSETP.NEU.FTZ.AND P2, PT, |R25|, +INF , PT ;  /* 0x7f8000001900780b */ /* 0x000fe40003f5d200 */
[----:B------:R-:W-:-:S11]  /*2120*/  FSETP.NEU.FTZ.AND P1, PT, |R0|, +INF , PT ;  /* 0x7f8000000000780b */ /* 0x000fd60003f3d200 */
[----:B------:R-:W-:Y:S05]  /*2130*/  @!P2 BRA !P5, `(.L_x_61) ;  /* 0x00000004002ca947 */ /* 0x000fea0006800000 */
[----:B------:R-:W-:-:S04]  /*2140*/  LOP3.LUT P5, RZ, R0, 0x7fffffff, RZ, 0xc0, !PT ;  /* 0x7fffffff00ff7812 */ /* 0x000fc800078ac0ff */
[----:B------:R-:W-:-:S13]  /*2150*/  PLOP3.LUT P2, PT, P2, P5, PT, 0x2f, 0xf2 ;  /* 0x0000000000f2781c */ /* 0x000fda000174a577 */
[----:B------:R-:W-:Y:S05]  /*2160*/  @P2 BRA `(.L_x_62) ;  /* 0x0000000400182947 */ /* 0x000fea0003800000 */
[----:B------:R-:W-:-:S04]  /*2170*/  LOP3.LUT P2, RZ, R25, 0x7fffffff, RZ, 0xc0, !PT ;  /* 0x7fffffff19ff7812 */ /* 0x000fc8000784c0ff */
[----:B------:R-:W-:-:S13]  /*2180*/  PLOP3.LUT P1, PT, P1, P2, PT, 0x2f, 0xf2 ;  /* 0x0000000000f2781c */ /* 0x000fda0000f24577 */
[----:B------:R-:W-:Y:S05]  /*2190*/  @P1 BRA `(.L_x_63) ;  /* 0x0000000400001947 */ /* 0x000fea0003800000 */
[----:B------:R-:W-:Y:S02]  /*21a0*/  ISETP.GE.AND P1, PT, R28, RZ, PT ;  /* 0x000000ff1c00720c */ /* 0x000fe40003f26270 */
[----:B------:R-:W-:-:S11]  /*21b0*/  ISETP.GE.AND P2, PT, R31, RZ, PT ;  /* 0x000000ff1f00720c */ /* 0x000fd60003f46270 */
[----:B------:R-:W-:Y:S01]  /*21c0*/  @P1 MOV R24, RZ ;  /* 0x000000ff00181202 */ /* 0x000fe20000000f00 */
[----:B------:R-:W-:Y:S01]  /*21d0*/  @!P1 FFMA R0, R0, 1.84467440737095516160e+19, RZ ;  /* 0x5f80000000009823 */ /* 0x000fe200000000ff */
[----:B------:R-:W-:Y:S01]  /*21e0*/  @!P1 MOV R24, 0xffffffc0 ;  /* 0xffffffc000189802 */ /* 0x000fe20000000f00 */
[----:B------:R-:W-:-:S03]  /*21f0*/  @!P2 FFMA R25, R25, 1.84467440737095516160e+19, RZ ;  /* 0x5f8000001919a823 */ /* 0x000fc600000000ff */
[----:B------:R-:W-:-:S07]  /*2200*/  @!P2 IADD3 R24, PT, PT, R24, 0x40, RZ ;  /* 0x000000401818a810 */ /* 0x000fce0007ffe0ff */
.L_x_59:
[----:B------:R-:W-:Y:S01]  /*2210*/  LEA R28, R26, 0xc0800000, 0x17 ;  /* 0xc08000001a1c7811 */ /* 0x000fe200078eb8ff */
[----:B------:R-:W-:Y:S01]  /*2220*/  BSSY.RECONVERGENT B2, `(.L_x_64) ;  /* 0x0000036000027945 */ /* 0x000fe20003800200 */
[----:B------:R-:W-:Y:S02]  /*2230*/  IADD3 R29, PT, PT, R29, -0x7f, RZ ;  /* 0xffffff811d1d7810 */ /* 0x000fe40007ffe0ff */
[----:B------:R-:W-:-:S03]  /*2240*/  IADD3 R33, PT, PT, -R28, R25, RZ ;  /* 0x000000191c217210 */ /* 0x000fc60007ffe1ff */
[----:B------:R-:W-:Y:S01]  /*2250*/  IMAD R0, R29, -0x800000, R0 ;  /* 0xff8000001d007824 */ /* 0x000fe200078e0200 */
[----:B------:R-:W0:Y:S01]  /*2260*/  MUFU.RCP R28, R33 ;  /* 0x00000021001c7308 */ /* 0x000e220000001000 */
[----:B------:R-:W-:-:S04]  /*2270*/  FADD.FTZ R25, -R33, -RZ ;  /* 0x800000ff21197221 */ /* 0x000fc80000010100 */
[----:B0-----:R-:W-:-:S04]  /*2280*/  FFMA R31, R28, R25, 1 ;  /* 0x3f8000001c1f7423 */ /* 0x001fc80000000019 */
[----:B------:R-:W-:-:S04]  /*2290*/  FFMA R28, R28, R31, R28 ;  /* 0x0000001f1c1c7223 */ /* 0x000fc8000000001c */
[----:B------:R-:W-:-:S04]  /*22a0*/  FFMA R31, R0, R28, RZ ;  /* 0x0000001c001f7223 */ /* 0x000fc800000000ff */
[----:B------:R-:W-:-:S04]  /*22b0*/  FFMA R32, R25, R31, R0 ;  /* 0x0000001f19207223 */ /* 0x000fc80000000000 */
[----:B------:R-:W-:-:S04]  /*22c0*/  FFMA R31, R28, R32, R31 ;  /* 0x000000201c1f7223 */ /* 0x000fc8000000001f */
[----:B------:R-:W-:Y:S01]  /*22d0*/  FFMA R32, R25, R31, R0 ;  /* 0x0000001f19207223 */ /* 0x000fe20000000000 */
[----:B------:R-:W-:-:S03]  /*22e0*/  IADD3 R25, PT, PT, R29, 0x7f, -R26 ;  /* 0x0000007f1d197810 */ /* 0x000fc60007ffe81a */
[----:B------:R-:W-:Y:S01]  /*22f0*/  FFMA R0, R28, R32, R31 ;  /* 0x000000201c007223 */ /* 0x000fe2000000001f */
[----:B------:R-:W-:-:S04]  /*2300*/  IADD3 R25, PT, PT, R25, R24, RZ ;  /* 0x0000001819197210 */ /* 0x000fc80007ffe0ff */
[----:B------:R-:W-:-:S04]  /*2310*/  SHF.R.U32.HI R26, RZ, 0x17, R0 ;  /* 0x00000017ff1a7819 */ /* 0x000fc80000011600 */
[----:B------:R-:W-:-:S05]  /*2320*/  LOP3.LUT R24, R26, 0xff, RZ, 0xc0, !PT ;  /* 0x000000ff1a187812 */ /* 0x000fca00078ec0ff */
[----:B------:R-:W-:-:S05]  /*2330*/  IMAD.IADD R24, R24, 0x1, R25 ;  /* 0x0000000118187824 */ /* 0x000fca00078e0219 */
[----:B------:R-:W-:-:S04]  /*2340*/  IADD3 R26, PT, PT, R24, -0x1, RZ ;  /* 0xffffffff181a7810 */ /* 0x000fc80007ffe0ff */
[----:B------:R-:W-:-:S13]  /*2350*/  ISETP.GE.U32.AND P1, PT, R26, 0xfe, PT ;  /* 0x000000fe1a00780c */ /* 0x000fda0003f26070 */
[----:B------:R-:W-:Y:S05]  /*2360*/  @!P1 BRA `(.L_x_65) ;  /* 0x0000000000809947 */ /* 0x000fea0003800000 */
[----:B------:R-:W-:-:S13]  /*2370*/  ISETP.GT.AND P1, PT, R24, 0xfe, PT ;  /* 0x000000fe1800780c */ /* 0x000fda0003f24270 */
[----:B------:R-:W-:Y:S05]  /*2380*/  @P1 BRA `(.L_x_66) ;  /* 0x00000000006c1947 */ /* 0x000fea0003800000 */
[----:B------:R-:W-:-:S13]  /*2390*/  ISETP.GE.AND P1, PT, R24, 0x1, PT ;  /* 0x000000011800780c */ /* 0x000fda0003f26270 */
[----:B------:R-:W-:Y:S05]  /*23a0*/  @P1 BRA `(.L_x_67) ;  /* 0x0000000000741947 */ /* 0x000fea0003800000 */
[----:B------:R-:W-:Y:S02]  /*23b0*/  ISETP.GE.AND P1, PT, R24, -0x18, PT ;  /* 0xffffffe81800780c */ /* 0x000fe40003f26270 */
[----:B------:R-:W-:-:S11]  /*23c0*/  LOP3.LUT R0, R0, 0x80000000, RZ, 0xc0, !PT ;  /* 0x8000000000007812 */ /* 0x000fd600078ec0ff */
[----:B------:R-:W-:Y:S05]  /*23d0*/  @!P1 BRA `(.L_x_67) ;  /* 0x0000000000689947 */ /* 0x000fea0003800000 */
[CCC-:B------:R-:W-:Y:S01]  /*23e0*/  FFMA.RZ R25, R28.reuse, R32.reuse, R31.reuse ;  /* 0x000000201c197223 */ /* 0x1c0fe2000000c01f */
[CCC-:B------:R-:W-:Y:S01]  /*23f0*/  FFMA.RP R26, R28.reuse, R32.reuse, R31.reuse ;  /* 0x000000201c1a7223 */ /* 0x1c0fe2000000801f */
[----:B------:R-:W-:Y:S01]  /*2400*/  FFMA.RM R31, R28, R32, R31 ;  /* 0x000000201c1f7223 */ /* 0x000fe2000000401f */
[C---:B------:R-:W-:Y:S02]  /*2410*/  IADD3 R28, PT, PT, R24.reuse, 0x20, RZ ;  /* 0x00000020181c7810 */ /* 0x040fe40007ffe0ff */
[----:B------:R-:W-:Y:S02]  /*2420*/  LOP3.LUT R25, R25, 0x7fffff, RZ, 0xc0, !PT ;  /* 0x007fffff19197812 */ /* 0x000fe400078ec0ff */
[C---:B------:R-:W-:Y:S02]  /*2430*/  ISETP.NE.AND P5, PT, R24.reuse, RZ, PT ;  /* 0x000000ff1800720c */ /* 0x040fe40003fa5270 */
[----:B------:R-:W-:Y:S02]  /*2440*/  LOP3.LUT R25, R25, 0x800000, RZ, 0xfc, !PT ;  /* 0x0080000019197812 */ /* 0x000fe400078efcff */
[----:B------:R-:W-:-:S02]  /*2450*/  ISETP.NE.AND P2, PT, R24, RZ, PT ;  /* 0x000000ff1800720c */ /* 0x000fc40003f45270 */
[----:B------:R-:W-:Y:S02]  /*2460*/  IADD3 R24, PT, PT, -R24, RZ, RZ ;  /* 0x000000ff18187210 */ /* 0x000fe40007ffe1ff */
[----:B------:R-:W-:Y:S02]  /*2470*/  SHF.L.U32 R28, R25, R28, RZ ;  /* 0x0000001c191c7219 */ /* 0x000fe400000006ff */
[----:B------:R-:W-:Y:S02]  /*2480*/  FSETP.NEU.FTZ.AND P1, PT, R26, R31, PT ;  /* 0x0000001f1a00720b */ /* 0x000fe40003f3d000 */
[----:B------:R-:W-:Y:S02]  /*2490*/  SEL R24, R24, RZ, P5 ;  /* 0x000000ff18187207 */ /* 0x000fe40002800000 */
[----:B------:R-:W-:Y:S02]  /*24a0*/  ISETP.NE.AND P2, PT, R28, RZ, P2 ;  /* 0x000000ff1c00720c */ /* 0x000fe40001745270 */
[----:B------:R-:W-:-:S02]  /*24b0*/  SHF.R.U32.HI R24, RZ, R24, R25 ;  /* 0x00000018ff187219 */ /* 0x000fc40000011619 */
[----:B------:R-:W-:Y:S02]  /*24c0*/  PLOP3.LUT P1, PT, P1, P2, PT, 0xf8, 0x8f ;  /* 0x00000000008f781c */ /* 0x000fe40000f25f70 */
[----:B------:R-:W-:Y:S02]  /*24d0*/  SHF.R.U32.HI R26, RZ, 0x1, R24 ;  /* 0x00000001ff1a7819 */ /* 0x000fe40000011618 */
[----:B------:R-:W-:-:S04]  /*24e0*/  SEL R25, RZ, 0x1, !P1 ;  /* 0x00000001ff197807 */ /* 0x000fc80004800000 */
[----:B------:R-:W-:-:S04]  /*24f0*/  LOP3.LUT R25, R25, 0x1, R26, 0xf8, !PT ;  /* 0x0000000119197812 */ /* 0x000fc800078ef81a */
[----:B------:R-:W-:-:S04]  /*2500*/  LOP3.LUT R25, R25, R24, RZ, 0xc0, !PT ;  /* 0x0000001819197212 */ /* 0x000fc800078ec0ff */
[----:B------:R-:W-:-:S04]  /*2510*/  IADD3 R25, PT, PT, R26, R25, RZ ;  /* 0x000000191a197210 */ /* 0x000fc80007ffe0ff */
[----:B------:R-:W-:Y:S01]  /*2520*/  LOP3.LUT R0, R25, R0, RZ, 0xfc, !PT ;  /* 0x0000000019007212 */ /* 0x000fe200078efcff */
[----:B------:R-:W-:Y:S06]  /*2530*/  BRA `(.L_x_67) ;  /* 0x0000000000107947 */ /* 0x000fec0003800000 */
.L_x_66:
[----:B------:R-:W-:-:S04]  /*2540*/  LOP3.LUT R0, R0, 0x80000000, RZ, 0xc0, !PT ;  /* 0x8000000000007812 */ /* 0x000fc800078ec0ff */
[----:B------:R-:W-:Y:S01]  /*2550*/  LOP3.LUT R0, R0, 0x7f800000, RZ, 0xfc, !PT ;  /* 0x7f80000000007812 */ /* 0x000fe200078efcff */
[----:B------:R-:W-:Y:S06]  /*2560*/  BRA `(.L_x_67) ;  /* 0x0000000000047947 */ /* 0x000fec0003800000 */
.L_x_65:
[----:B------:R-:W-:-:S07]  /*2570*/  LEA R0, R25, R0, 0x17 ;  /* 0x0000000019007211 */ /* 0x000fce00078eb8ff */
.L_x_67:
[----:B------:R-:W-:Y:S05]  /*2580*/  BSYNC.RECONVERGENT B2 ;  /* 0x0000000000027941 */ /* 0x000fea0003800200 */
.L_x_64:
[----:B------:R-:W-:Y:S05]  /*2590*/  BRA `(.L_x_68) ;  /* 0x0000000000207947 */ /* 0x000fea0003800000 */
.L_x_63:
[----:B------:R-:W-:-:S04]  /*25a0*/  LOP3.LUT R0, R25, 0x80000000, R0, 0x48, !PT ;  /* 0x8000000019007812 */ /* 0x000fc800078e4800 */
[----:B------:R-:W-:Y:S01]  /*25b0*/  LOP3.LUT R0, R0, 0x7f800000, RZ, 0xfc, !PT ;  /* 0x7f80000000007812 */ /* 0x000fe200078efcff */
[----:B------:R-:W-:Y:S06]  /*25c0*/  BRA `(.L_x_68) ;  /* 0x0000000000147947 */ /* 0x000fec0003800000 */
.L_x_62:
[----:B------:R-:W-:Y:S01]  /*25d0*/  LOP3.LUT R0, R25, 0x80000000, R0, 0x48, !PT ;  /* 0x8000000019007812 */ /* 0x000fe200078e4800 */
[----:B------:R-:W-:Y:S06]  /*25e0*/  BRA `(.L_x_68) ;  /* 0x00000000000c7947 */ /* 0x000fec0003800000 */
.L_x_61:
[----:B------:R-:W0:Y:S01]  /*25f0*/  MUFU.RSQ R0, -QNAN ;  /* 0xffc0000000007908 */ /* 0x000e220000001400 */
[----:B------:R-:W-:Y:S05]  /*2600*/  BRA `(.L_x_68) ;  /* 0x0000000000047947 */ /* 0x000fea0003800000 */
.L_x_60:
[----:B------:R-:W-:-:S07]  /*2610*/  FADD.FTZ R0, R0, R25 ;  /* 0x0000001900007221 */ /* 0x000fce0000010000 */
.L_x_68:
[----:B------:R-:W-:Y:S05]  /*2620*/  BSYNC.RECONVERGENT B1 ;  /* 0x0000000000017941 */ /* 0x000fea0003800200 */
.L_x_58:
[----:B------:R-:W-:Y:S01]  /*2630*/  HFMA2 R25, -RZ, RZ, 0, 0 ;  /* 0x00000000ff197431 */ /* 0x000fe200000001ff */
[----:B------:R-:W-:-:S04]  /*2640*/  MOV R24, R27 ;  /* 0x0000001b00187202 */ /* 0x000fc80000000f00 */
[----:B0-----:R-:W-:Y:S05]  /*2650*/  RET.REL.NODEC R24 `(_Z34radial_gradient_convergence_kernelPKfS0_S0_iiiffiPfffff) ;  /* 0xffffffd818687950 */ /* 0x001fea0003c3ffff */
.L_x_69:
[----:B------:R-:W-:-:S00]  /*2660*/  BRA `(.L_x_69) ;  /* 0xfffffffc00fc7947 */ /* 0x000fc0000383ffff */
[----:B------:R-:W-:-:S00]  /*2670*/  NOP ;  /* 0x0000000000007918 */ /* 0x000fc00000000000 */
        /* <DEDUP_REMOVED lines=8> */
.L_x_71:


//--------------------- .nv.shared.reserved.0     --------------------------
	.section	.nv.shared.reserved.0,"aw",@nobits
	.weak		__nv_reservedSMEM_offset_0_alias
	.size		__nv_reservedSMEM_offset_0_alias, 0, 64
	.other		__nv_reservedSMEM_offset_0_alias,@"STO_CUDA_RESERVED_SHARED STV_DEFAULT"
__nv_reservedSMEM_offset_0_alias:
	.zero		0
	.zero		64


//--------------------- .nv.constant0._Z34radial_gradient_convergence_kernelPKfS0_S0_iiiffiPfffff --------------------------
	.section	.nv.constant0._Z34radial_gradient_convergence_kernelPKfS0_S0_iiiffiPfffff,"a",@progbits
	.sectionflags	@""
	.align	4
.nv.constant0._Z34radial_gradient_convergence_kernelPKfS0_S0_iiiffiPfffff:
	.zero		968


//--------------------- SYMBOLS --------------------------

	.type		.nv.reservedSmem.offset0,@object
	.size		.nv.reservedSmem.offset0,0x4
